// auto-generated by cutlass_sweep.gemm — config: {"arch": "sm_100", "cluster_m": 4, "cluster_n": 2, "dtype": "nvfp4", "dtype_b": "nvfp4", "layout": "nt", "stages": 0, "tile_k": 128, "tile_m": 256, "tile_n": 64}
#include "cutlass/cutlass.h"
#include "cutlass/gemm/collective/collective_builder.hpp"
#include "cutlass/gemm/device/gemm_universal_adapter.h"
#include "cutlass/gemm/kernel/gemm_universal.hpp"
#include "cutlass/epilogue/collective/collective_builder.hpp"

using ElemA = cutlass::nv_float4_t<cutlass::float_e2m1_t>;
using ElemB = cutlass::nv_float4_t<cutlass::float_e2m1_t>;
using ElemCD = cutlass::bfloat16_t;
using Acc  = float;
using TileShape    = cute::Shape<cute::_256, cute::_64, cute::_128>;
using ClusterShape = cute::Shape<cute::_4, cute::_2, cute::_1>;

using CollectiveEpilogue = typename cutlass::epilogue::collective::CollectiveBuilder<
    cutlass::arch::Sm100, cutlass::arch::OpClassTensorOp,
    TileShape, ClusterShape,
    cutlass::epilogue::collective::EpilogueTileAuto,
    Acc, Acc,
    ElemCD, cutlass::layout::RowMajor, 128 / cutlass::sizeof_bits<ElemCD>::value,
    ElemCD, cutlass::layout::RowMajor, 128 / cutlass::sizeof_bits<ElemCD>::value,
    cutlass::epilogue::collective::EpilogueScheduleAuto
  >::CollectiveOp;

using CollectiveMainloop = typename cutlass::gemm::collective::CollectiveBuilder<
    cutlass::arch::Sm100, cutlass::arch::OpClassBlockScaledTensorOp,
    ElemA, cutlass::layout::RowMajor, 32,
    ElemB, cutlass::layout::ColumnMajor, 32,
    Acc,
    TileShape, ClusterShape,
    cutlass::gemm::collective::StageCountAutoCarveout<static_cast<int>(sizeof(typename CollectiveEpilogue::SharedStorage))>,
    cutlass::gemm::collective::KernelScheduleAuto
  >::CollectiveOp;

using GemmKernel = cutlass::gemm::kernel::GemmUniversal<
    cute::Shape<int,int,int,int>,
    CollectiveMainloop,
    CollectiveEpilogue
>;
using Gemm = cutlass::gemm::device::GemmUniversalAdapter<GemmKernel>;

// Force the device kernel symbol into the cubin without needing a host main.
auto* _anchor = &cutlass::device_kernel<GemmKernel>;


// ===== COMPILED SASS (sm_100a) =====

	.target	sm_100a

	.elftype	@"ET_EXEC"


//--------------------- .note.nv.tkinfo           --------------------------
	.section	.note.nv.tkinfo,"",@"SHT_NOTE"
	.sectionflags	@"SHF_NOTE_NV_TKINFO"
	.tkinfo
        /*0018*/ 	.word	0x00000002
        /*0030*/ 	.string	""
        /*0030*/ 	.string	"ptxas"
        /*0030*/ 	.string	"Cuda compilation tools, release 13.0, V13.0.88"
        /*0030*/ 	.string	"Build cuda_13.0.r13.0/compiler.36424714_0"
        /*0030*/ 	.string	"-arch sm_100a -m 64 "



//--------------------- .note.nv.cuinfo           --------------------------
	.section	.note.nv.cuinfo,"",@"SHT_NOTE"
	.sectionflags	@"SHF_NOTE_NV_CUINFO"
        /*0018*/ 	.short	0x0002
        /*001a*/ 	.short	0x0064
        /*001c*/ 	.short	0x0082
	.zero		2


//--------------------- .nv.info                  --------------------------
	.section	.nv.info,"",@"SHT_CUDA_INFO"
	.align	4


	//----- nvinfo : EIATTR_REGCOUNT
	.align		4
        /*0000*/ 	.byte	0x04, 0x2f
        /*0002*/ 	.short	(.L_19 - .L_18)
	.align		4
.L_18:
        /*0004*/ 	.word	index@(_ZN7cutlass13device_kernelINS_4gemm6kernel13GemmUniversalIN4cute5tupleIJiiiiEEENS1_10collective13CollectiveMmaINS1_46MainloopSm100TmaUmmaWarpSpecializedBlockScaledILi16ELi2ELi2ENS5_IJNS4_1CILi4EEENSA_ILi2EEENSA_ILi1EEEEEEEENS5_IJNSA_ILi256EEENSA_ILi64EEENSA_ILi128EEEEEENS5_IJNS_12float_e2m1_tENS_13float_ue4m3_tEEEENS5_IJNS5_IJlSD_lEEENS4_6LayoutINS5_IJNS5_IJNS5_IJNSA_ILi32EEESB_EEEiEEENS5_IJNS5_IJNSA_ILi16EEESB_EEEiEEENS5_IJSD_iEEEEEENS5_IJSU_NS5_IJNS5_IJNSA_ILi0EEESD_EEENSA_ILi512EEEEEENS5_IJSX_iEEEEEEEEEEESM_S14_NS4_8TiledMMAINS4_8MMA_AtomIJNS4_23SM100_MMA_MXF4_2x1SM_SSISK_SK_fSL_Li256ELi64ELi16ELNS4_4UMMA5MajorE0ELS19_0ELNS18_7ScaleInE0ELS1A_0EEEEEENSO_INS5_IJSD_SD_SD_EEENS5_IJSX_SX_SX_EEEEENS5_IJNS4_10UnderscoreES1G_S1G_EEEEENS5_IJNS4_28SM100_TMA_2SM_LOAD_MULTICASTES1J_EEENS5_IJNS4_14ComposedLayoutINS4_7SwizzleILi2ELi4ELi3EEENS4_18smem_ptr_flag_bitsILi4EEENSO_INS5_IJNSA_ILi8EEESI_EEENS5_IJSI_SD_EEEEEEENSO_INS5_IJNS5_IJNS5_IJSQ_SD_EEEST_EEESD_NS5_IJSD_SC_EEEEEENS5_IJNS5_IJNS5_IJST_SZ_EEESY_EEESX_NS5_IJSB_SZ_EEEEEEEEEEEvNS4_8identityES1K_S24_vS25_EENS_8epilogue10collective18CollectiveEpilogueINS27_23Sm100TmaWarpSpecializedILi3ELi2ELi32ELb1ELb0EEEJNS5_IJSI_SH_SI_EEENS5_IJNSO_ISI_SD_EENSO_ISP_SD_EEEEENS_10bfloat16_tESN_S2G_SN_NS27_6fusion15FusionCallbacksIS2B_NS2H_17LinearCombinationIS2G_fS2G_fLNS_15FloatRoundStyleE2EEES2C_S2F_JEEENS4_5SM1004TMEM4LOAD26SM100_TMEM_LOAD_32dp32b32xENS4_13SM90_TMA_LOADENS1L_IS1N_NS1O_ILi16EEENSO_INS5_IJS1Q_SP_EEENS5_IJSP_SD_EEEEEEENS4_39AutoVectorizingCopyWithAssumedAlignmentILi128EEENS4_14SM90_TMA_STOREES2W_S2Y_S2Y_EEEvvEEEEvNT_6ParamsE)
        /*0008*/ 	.word	0x0000007b


	//----- nvinfo : EIATTR_FRAME_SIZE
	.align		4
.L_19:
        /*000c*/ 	.byte	0x04, 0x11
        /*000e*/ 	.short	(.L_21 - .L_20)
	.align		4
.L_20:
        /*0010*/ 	.word	index@($__internal_2_$__cuda_sm10x_tcgen05_guardrail_trap_unallocated_columns_being_dealloced)
        /*0014*/ 	.word	0x00000000


	//----- nvinfo : EIATTR_FRAME_SIZE
	.align		4
.L_21:
        /*0018*/ 	.byte	0x04, 0x11
        /*001a*/ 	.short	(.L_23 - .L_22)
	.align		4
.L_22:
        /*001c*/ 	.word	index@($__internal_1_$__cuda_sm10x_tcgen05_guardrail_trap_phase_invalid_during_alloc)
        /*0020*/ 	.word	0x00000000


	//----- nvinfo : EIATTR_FRAME_SIZE
	.align		4
.L_23:
        /*0024*/ 	.byte	0x04, 0x11
        /*0026*/ 	.short	(.L_25 - .L_24)
	.align		4
.L_24:
        /*0028*/ 	.word	index@($__internal_0_$__cuda_sm10x_tcgen05_guardrail_trap_col_being_dealloced_not_returned_by_alloc)
        /*002c*/ 	.word	0x00000000


	//----- nvinfo : EIATTR_FRAME_SIZE
	.align		4
.L_25:
        /*0030*/ 	.byte	0x04, 0x11
        /*0032*/ 	.short	(.L_27 - .L_26)
	.align		4
.L_26:
        /*0034*/ 	.word	index@(_ZN7cutlass13device_kernelINS_4gemm6kernel13GemmUniversalIN4cute5tupleIJiiiiEEENS1_10collective13CollectiveMmaINS1_46MainloopSm100TmaUmmaWarpSpecializedBlockScaledILi16ELi2ELi2ENS5_IJNS4_1CILi4EEENSA_ILi2EEENSA_ILi1EEEEEEEENS5_IJNSA_ILi256EEENSA_ILi64EEENSA_ILi128EEEEEENS5_IJNS_12float_e2m1_tENS_13float_ue4m3_tEEEENS5_IJNS5_IJlSD_lEEENS4_6LayoutINS5_IJNS5_IJNS5_IJNSA_ILi32EEESB_EEEiEEENS5_IJNS5_IJNSA_ILi16EEESB_EEEiEEENS5_IJSD_iEEEEEENS5_IJSU_NS5_IJNS5_IJNSA_ILi0EEESD_EEENSA_ILi512EEEEEENS5_IJSX_iEEEEEEEEEEESM_S14_NS4_8TiledMMAINS4_8MMA_AtomIJNS4_23SM100_MMA_MXF4_2x1SM_SSISK_SK_fSL_Li256ELi64ELi16ELNS4_4UMMA5MajorE0ELS19_0ELNS18_7ScaleInE0ELS1A_0EEEEEENSO_INS5_IJSD_SD_SD_EEENS5_IJSX_SX_SX_EEEEENS5_IJNS4_10UnderscoreES1G_S1G_EEEEENS5_IJNS4_28SM100_TMA_2SM_LOAD_MULTICASTES1J_EEENS5_IJNS4_14ComposedLayoutINS4_7SwizzleILi2ELi4ELi3EEENS4_18smem_ptr_flag_bitsILi4EEENSO_INS5_IJNSA_ILi8EEESI_EEENS5_IJSI_SD_EEEEEEENSO_INS5_IJNS5_IJNS5_IJSQ_SD_EEEST_EEESD_NS5_IJSD_SC_EEEEEENS5_IJNS5_IJNS5_IJST_SZ_EEESY_EEESX_NS5_IJSB_SZ_EEEEEEEEEEEvNS4_8identityES1K_S24_vS25_EENS_8epilogue10collective18CollectiveEpilogueINS27_23Sm100TmaWarpSpecializedILi3ELi2ELi32ELb1ELb0EEEJNS5_IJSI_SH_SI_EEENS5_IJNSO_ISI_SD_EENSO_ISP_SD_EEEEENS_10bfloat16_tESN_S2G_SN_NS27_6fusion15FusionCallbacksIS2B_NS2H_17LinearCombinationIS2G_fS2G_fLNS_15FloatRoundStyleE2EEES2C_S2F_JEEENS4_5SM1004TMEM4LOAD26SM100_TMEM_LOAD_32dp32b32xENS4_13SM90_TMA_LOADENS1L_IS1N_NS1O_ILi16EEENSO_INS5_IJS1Q_SP_EEENS5_IJSP_SD_EEEEEEENS4_39AutoVectorizingCopyWithAssumedAlignmentILi128EEENS4_14SM90_TMA_STOREES2W_S2Y_S2Y_EEEvvEEEEvNT_6ParamsE)
        /*0038*/ 	.word	0x00000000


	//----- nvinfo : EIATTR_MIN_STACK_SIZE
	.align		4
.L_27:
        /*003c*/ 	.byte	0x04, 0x12
        /*003e*/ 	.short	(.L_29 - .L_28)
	.align		4
.L_28:
        /*0040*/ 	.word	index@(_ZN7cutlass13device_kernelINS_4gemm6kernel13GemmUniversalIN4cute5tupleIJiiiiEEENS1_10collective13CollectiveMmaINS1_46MainloopSm100TmaUmmaWarpSpecializedBlockScaledILi16ELi2ELi2ENS5_IJNS4_1CILi4EEENSA_ILi2EEENSA_ILi1EEEEEEEENS5_IJNSA_ILi256EEENSA_ILi64EEENSA_ILi128EEEEEENS5_IJNS_12float_e2m1_tENS_13float_ue4m3_tEEEENS5_IJNS5_IJlSD_lEEENS4_6LayoutINS5_IJNS5_IJNS5_IJNSA_ILi32EEESB_EEEiEEENS5_IJNS5_IJNSA_ILi16EEESB_EEEiEEENS5_IJSD_iEEEEEENS5_IJSU_NS5_IJNS5_IJNSA_ILi0EEESD_EEENSA_ILi512EEEEEENS5_IJSX_iEEEEEEEEEEESM_S14_NS4_8TiledMMAINS4_8MMA_AtomIJNS4_23SM100_MMA_MXF4_2x1SM_SSISK_SK_fSL_Li256ELi64ELi16ELNS4_4UMMA5MajorE0ELS19_0ELNS18_7ScaleInE0ELS1A_0EEEEEENSO_INS5_IJSD_SD_SD_EEENS5_IJSX_SX_SX_EEEEENS5_IJNS4_10UnderscoreES1G_S1G_EEEEENS5_IJNS4_28SM100_TMA_2SM_LOAD_MULTICASTES1J_EEENS5_IJNS4_14ComposedLayoutINS4_7SwizzleILi2ELi4ELi3EEENS4_18smem_ptr_flag_bitsILi4EEENSO_INS5_IJNSA_ILi8EEESI_EEENS5_IJSI_SD_EEEEEEENSO_INS5_IJNS5_IJNS5_IJSQ_SD_EEEST_EEESD_NS5_IJSD_SC_EEEEEENS5_IJNS5_IJNS5_IJST_SZ_EEESY_EEESX_NS5_IJSB_SZ_EEEEEEEEEEEvNS4_8identityES1K_S24_vS25_EENS_8epilogue10collective18CollectiveEpilogueINS27_23Sm100TmaWarpSpecializedILi3ELi2ELi32ELb1ELb0EEEJNS5_IJSI_SH_SI_EEENS5_IJNSO_ISI_SD_EENSO_ISP_SD_EEEEENS_10bfloat16_tESN_S2G_SN_NS27_6fusion15FusionCallbacksIS2B_NS2H_17LinearCombinationIS2G_fS2G_fLNS_15FloatRoundStyleE2EEES2C_S2F_JEEENS4_5SM1004TMEM4LOAD26SM100_TMEM_LOAD_32dp32b32xENS4_13SM90_TMA_LOADENS1L_IS1N_NS1O_ILi16EEENSO_INS5_IJS1Q_SP_EEENS5_IJSP_SD_EEEEEEENS4_39AutoVectorizingCopyWithAssumedAlignmentILi128EEENS4_14SM90_TMA_STOREES2W_S2Y_S2Y_EEEvvEEEEvNT_6ParamsE)
        /*0044*/ 	.word	0x00000000
.L_29:


//--------------------- .nv.compat                --------------------------
	.section	.nv.compat,"",@"SHT_CUDA_COMPAT_INFO"
	.align	4
        /*0000*/ 	.byte	0x02, 0x09, 0x01, 0x00, 0x02, 0x02, 0x02, 0x00, 0x02, 0x05, 0x05, 0x00, 0x03, 0x07, 0x01, 0x01
        /*0010*/ 	.byte	0x02, 0x03, 0x01, 0x00, 0x02, 0x06, 0x01, 0x00, 0x04, 0x0b, 0x08, 0x00, 0x09, 0x00, 0x00, 0x00
        /*0020*/ 	.byte	0x00, 0x00, 0x00, 0x00


//--------------------- .nv.info._ZN7cutlass13device_kernelINS_4gemm6kernel13GemmUniversalIN4cute5tupleIJiiiiEEENS1_10collective13CollectiveMmaINS1_46MainloopSm100TmaUmmaWarpSpecializedBlockScaledILi16ELi2ELi2ENS5_IJNS4_1CILi4EEENSA_ILi2EEENSA_ILi1EEEEEEEENS5_IJNSA_ILi256EEENSA_ILi64EEENSA_ILi128EEEEEENS5_IJNS_12float_e2m1_tENS_13float_ue4m3_tEEEENS5_IJNS5_IJlSD_lEEENS4_6LayoutINS5_IJNS5_IJNS5_IJNSA_ILi32EEESB_EEEiEEENS5_IJNS5_IJNSA_ILi16EEESB_EEEiEEENS5_IJSD_iEEEEEENS5_IJSU_NS5_IJNS5_IJNSA_ILi0EEESD_EEENSA_ILi512EEEEEENS5_IJSX_iEEEEEEEEEEESM_S14_NS4_8TiledMMAINS4_8MMA_AtomIJNS4_23SM100_MMA_MXF4_2x1SM_SSISK_SK_fSL_Li256ELi64ELi16ELNS4_4UMMA5MajorE0ELS19_0ELNS18_7ScaleInE0ELS1A_0EEEEEENSO_INS5_IJSD_SD_SD_EEENS5_IJSX_SX_SX_EEEEENS5_IJNS4_10UnderscoreES1G_S1G_EEEEENS5_IJNS4_28SM100_TMA_2SM_LOAD_MULTICASTES1J_EEENS5_IJNS4_14ComposedLayoutINS4_7SwizzleILi2ELi4ELi3EEENS4_18smem_ptr_flag_bitsILi4EEENSO_INS5_IJNSA_ILi8EEESI_EEENS5_IJSI_SD_EEEEEEENSO_INS5_IJNS5_IJNS5_IJSQ_SD_EEEST_EEESD_NS5_IJSD_SC_EEEEEENS5_IJNS5_IJNS5_IJST_SZ_EEESY_EEESX_NS5_IJSB_SZ_EEEEEEEEEEEvNS4_8identityES1K_S24_vS25_EENS_8epilogue10collective18CollectiveEpilogueINS27_23Sm100TmaWarpSpecializedILi3ELi2ELi32ELb1ELb0EEEJNS5_IJSI_SH_SI_EEENS5_IJNSO_ISI_SD_EENSO_ISP_SD_EEEEENS_10bfloat16_tESN_S2G_SN_NS27_6fusion15FusionCallbacksIS2B_NS2H_17LinearCombinationIS2G_fS2G_fLNS_15FloatRoundStyleE2EEES2C_S2F_JEEENS4_5SM1004TMEM4LOAD26SM100_TMEM_LOAD_32dp32b32xENS4_13SM90_TMA_LOADENS1L_IS1N_NS1O_ILi16EEENSO_INS5_IJS1Q_SP_EEENS5_IJSP_SD_EEEEEEENS4_39AutoVectorizingCopyWithAssumedAlignmentILi128EEENS4_14SM90_TMA_STOREES2W_S2Y_S2Y_EEEvvEEEEvNT_6ParamsE --------------------------
	.section	.nv.info._ZN7cutlass13device_kernelINS_4gemm6kernel13GemmUniversalIN4cute5tupleIJiiiiEEENS1_10collective13CollectiveMmaINS1_46MainloopSm100TmaUmmaWarpSpecializedBlockScaledILi16ELi2ELi2ENS5_IJNS4_1CILi4EEENSA_ILi2EEENSA_ILi1EEEEEEEENS5_IJNSA_ILi256EEENSA_ILi64EEENSA_ILi128EEEEEENS5_IJNS_12float_e2m1_tENS_13float_ue4m3_tEEEENS5_IJNS5_IJlSD_lEEENS4_6LayoutINS5_IJNS5_IJNS5_IJNSA_ILi32EEESB_EEEiEEENS5_IJNS5_IJNSA_ILi16EEESB_EEEiEEENS5_IJSD_iEEEEEENS5_IJSU_NS5_IJNS5_IJNSA_ILi0EEESD_EEENSA_ILi512EEEEEENS5_IJSX_iEEEEEEEEEEESM_S14_NS4_8TiledMMAINS4_8MMA_AtomIJNS4_23SM100_MMA_MXF4_2x1SM_SSISK_SK_fSL_Li256ELi64ELi16ELNS4_4UMMA5MajorE0ELS19_0ELNS18_7ScaleInE0ELS1A_0EEEEEENSO_INS5_IJSD_SD_SD_EEENS5_IJSX_SX_SX_EEEEENS5_IJNS4_10UnderscoreES1G_S1G_EEEEENS5_IJNS4_28SM100_TMA_2SM_LOAD_MULTICASTES1J_EEENS5_IJNS4_14ComposedLayoutINS4_7SwizzleILi2ELi4ELi3EEENS4_18smem_ptr_flag_bitsILi4EEENSO_INS5_IJNSA_ILi8EEESI_EEENS5_IJSI_SD_EEEEEEENSO_INS5_IJNS5_IJNS5_IJSQ_SD_EEEST_EEESD_NS5_IJSD_SC_EEEEEENS5_IJNS5_IJNS5_IJST_SZ_EEESY_EEESX_NS5_IJSB_SZ_EEEEEEEEEEEvNS4_8identityES1K_S24_vS25_EENS_8epilogue10collective18CollectiveEpilogueINS27_23Sm100TmaWarpSpecializedILi3ELi2ELi32ELb1ELb0EEEJNS5_IJSI_SH_SI_EEENS5_IJNSO_ISI_SD_EENSO_ISP_SD_EEEEENS_10bfloat16_tESN_S2G_SN_NS27_6fusion15FusionCallbacksIS2B_NS2H_17LinearCombinationIS2G_fS2G_fLNS_15FloatRoundStyleE2EEES2C_S2F_JEEENS4_5SM1004TMEM4LOAD26SM100_TMEM_LOAD_32dp32b32xENS4_13SM90_TMA_LOADENS1L_IS1N_NS1O_ILi16EEENSO_INS5_IJS1Q_SP_EEENS5_IJSP_SD_EEEEEEENS4_39AutoVectorizingCopyWithAssumedAlignmentILi128EEENS4_14SM90_TMA_STOREES2W_S2Y_S2Y_EEEvvEEEEvNT_6ParamsE,"",@"SHT_CUDA_INFO"
	.sectionflags	@""
	.align	4


	//----- nvinfo : EIATTR_CUDA_API_VERSION
	.align		4
        /*0000*/ 	.byte	0x04, 0x37
        /*0002*/ 	.short	(.L_31 - .L_30)
.L_30:
        /*0004*/ 	.word	0x00000082


	//----- nvinfo : EIATTR_KPARAM_INFO
	.align		4
.L_31:
        /*0008*/ 	.byte	0x04, 0x17
        /*000a*/ 	.short	(.L_33 - .L_32)
.L_32:
        /*000c*/ 	.word	0x00000000
        /*0010*/ 	.short	0x0000
        /*0012*/ 	.short	0x0000
        /*0014*/ 	.byte	0x00, 0xf0, 0x01, 0x30


	//----- nvinfo : EIATTR_AT_ENTRY_FRAGMENTS
	.align		4
.L_33:
        /*0018*/ 	.byte	0x04, 0x4f
        /*001a*/ 	.short	(.L_35 - .L_34)


	//   ....[0]....
.L_34:
        /*001c*/ 	.word	0x00000007


	//----- nvinfo : EIATTR_RESERVED_SMEM_USED
	.align		4
.L_35:
        /*0020*/ 	.byte	0x01, 0x41
	.zero		2


	//----- nvinfo : EIATTR_SPARSE_MMA_MASK
	.align		4
        /*0024*/ 	.byte	0x03, 0x50
        /*0026*/ 	.short	0x0000


	//----- nvinfo : EIATTR_TCGEN05_2CTA_USED
	.align		4
        /*0028*/ 	.byte	0x01, 0x52
	.zero		2


	//----- nvinfo : EIATTR_MAXREG_COUNT
	.align		4
        /*002c*/ 	.byte	0x03, 0x1b
        /*002e*/ 	.short	0x00ff


	//----- nvinfo : EIATTR_NUM_BARRIERS
	.align		4
        /*0030*/ 	.byte	0x02, 0x4c
        /*0032*/ 	.byte	0x07
	.zero		1


	//----- nvinfo : EIATTR_EXTERNS
	.align		4
        /*0034*/ 	.byte	0x04, 0x0f
        /*0036*/ 	.short	(.L_37 - .L_36)


	//   ....[0]....
	.align		4
.L_36:
        /*0038*/ 	.word	index@(__assertfail)


	//----- nvinfo : EIATTR_MERCURY_ISA_VERSION
	.align		4
.L_37:
        /*003c*/ 	.byte	0x03, 0x5f
        /*003e*/ 	.short	0x0101


	//----- nvinfo : EIATTR_INT_WARP_WIDE_INSTR_OFFSETS
	.align		4
        /*0040*/ 	.byte	0x04, 0x31
        /*0042*/ 	.short	(.L_39 - .L_38)


	//   ....[0]....
.L_38:
        /*0044*/ 	.word	0x00000f10


	//   ....[1]....
        /*0048*/ 	.word	0x00000fb0


	//   ....[2]....
        /*004c*/ 	.word	0x000056d0


	//   ....[3]....
        /*0050*/ 	.word	0x000056f0


	//   ....[4]....
        /*0054*/ 	.word	0x00005720


	//   ....[5]....
        /*0058*/ 	.word	0x000062f0


	//   ....[6]....
        /*005c*/ 	.word	0x00006370


	//   ....[7]....
        /*0060*/ 	.word	0x00006470


	//   ....[8]....
        /*0064*/ 	.word	0x00006580


	//----- nvinfo : EIATTR_COOP_GROUP_MASK_REGIDS
	.align		4
.L_39:
        /*0068*/ 	.byte	0x04, 0x29
        /*006a*/ 	.short	(.L_41 - .L_40)


	//   ....[0]....
.L_40:
        /*006c*/ 	.word	0xffffffff


	//   ....[1]....
        /*0070*/ 	.word	0xffffffff


	//   ....[2]....
        /*0074*/ 	.word	0xffffffff


	//   ....[3]....
        /*0078*/ 	.word	0xffffffff


	//   ....[4]....
        /*007c*/ 	.word	0xffffffff


	//   ....[5]....
        /*0080*/ 	.word	0xffffffff


	//   ....[6]....
        /*0084*/ 	.word	0xffffffff


	//   ....[7]....
        /*0088*/ 	.word	0xffffffff


	//   ....[8]....
        /*008c*/ 	.word	0xffffffff


	//   ....[9]....
        /*0090*/ 	.word	0xffffffff


	//   ....[10]....
        /*0094*/ 	.word	0xffffffff


	//   ....[11]....
        /*0098*/ 	.word	0xffffffff


	//   ....[12]....
        /*009c*/ 	.word	0xffffffff


	//   ....[13]....
        /*00a0*/ 	.word	0xffffffff


	//----- nvinfo : EIATTR_COOP_GROUP_INSTR_OFFSETS
	.align		4
.L_41:
        /*00a4*/ 	.byte	0x04, 0x28
        /*00a6*/ 	.short	(.L_43 - .L_42)


	//   ....[0]....
.L_42:
        /*00a8*/ 	.word	0x000000b0


	//   ....[1]....
        /*00ac*/ 	.word	0x00000570


	//   ....[2]....
        /*00b0*/ 	.word	0x000008e0


	//   ....[3]....
        /*00b4*/ 	.word	0x00000a50


	//   ....[4]....
        /*00b8*/ 	.word	0x00000b40


	//   ....[5]....
        /*00bc*/ 	.word	0x00000ca0


	//   ....[6]....
        /*00c0*/ 	.word	0x00000df0


	//   ....[7]....
        /*00c4*/ 	.word	0x00001030


	//   ....[8]....
        /*00c8*/ 	.word	0x00002950


	//   ....[9]....
        /*00cc*/ 	.word	0x00003ed0


	//   ....[10]....
        /*00d0*/ 	.word	0x000043a0


	//   ....[11]....
        /*00d4*/ 	.word	0x000043d0


	//   ....[12]....
        /*00d8*/ 	.word	0x000055d0


	//   ....[13]....
        /*00dc*/ 	.word	0x000057e0


	//----- nvinfo : EIATTR_VRC_CTA_INIT_COUNT
	.align		4
.L_43:
        /*00e0*/ 	.byte	0x02, 0x4a
        /*00e2*/ 	.byte	0x80
	.zero		1


	//----- nvinfo : EIATTR_SYSCALL_OFFSETS
	.align		4
        /*00e4*/ 	.byte	0x04, 0x46
        /*00e6*/ 	.short	(.L_45 - .L_44)


	//   ....[0]....
.L_44:
        /*00e8*/ 	.word	0x00007260


	//   ....[1]....
        /*00ec*/ 	.word	0x00007350


	//   ....[2]....
        /*00f0*/ 	.word	0x00007b80


	//   ....[3]....
        /*00f4*/ 	.word	0x00008850


	//----- nvinfo : EIATTR_MBARRIER_INSTR_OFFSETS
	.align		4
.L_45:
        /*00f8*/ 	.byte	0x04, 0x39
        /*00fa*/ 	.short	(.L_47 - .L_46)


	//   ....[0]....
.L_46:
        /*00fc*/ 	.word	0x000006c0
        /*0100*/ 	.word	0x000000ff
        /*0104*/ 	.word	0x00000000
        /*0108*/ 	.short	0x0100
        /*010a*/ 	.byte	0x04
	.zero		1


	//   ....[1]....
        /*010c*/ 	.word	0x000006d0
        /*0110*/ 	.word	0x000000ff
        /*0114*/ 	.word	0x00000080
        /*0118*/ 	.short	0x0100
        /*011a*/ 	.byte	0x04
	.zero		1


	//   ....[2]....
        /*011c*/ 	.word	0x000006e0
        /*0120*/ 	.word	0x000000ff
        /*0124*/ 	.word	0x00000008
        /*0128*/ 	.short	0x0100
        /*012a*/ 	.byte	0x04
	.zero		1


	//   ....[3]....
        /*012c*/ 	.word	0x000006f0
        /*0130*/ 	.word	0x000000ff
        /*0134*/ 	.word	0x00000088
        /*0138*/ 	.short	0x0100
        /*013a*/ 	.byte	0x04
	.zero		1


	//   ....[4]....
        /*013c*/ 	.word	0x00000700
        /*0140*/ 	.word	0x000000ff
        /*0144*/ 	.word	0x00000010
        /*0148*/ 	.short	0x0100
        /*014a*/ 	.byte	0x04
	.zero		1


	//   ....[5]....
        /*014c*/ 	.word	0x00000710
        /*0150*/ 	.word	0x000000ff
        /*0154*/ 	.word	0x00000090
        /*0158*/ 	.short	0x0100
        /*015a*/ 	.byte	0x04
	.zero		1


	//   ....[6]....
        /*015c*/ 	.word	0x00000720
        /*0160*/ 	.word	0x000000ff
        /*0164*/ 	.word	0x00000018
        /*0168*/ 	.short	0x0100
        /*016a*/ 	.byte	0x04
	.zero		1


	//   ....[7]....
        /*016c*/ 	.word	0x00000730
        /*0170*/ 	.word	0x000000ff
        /*0174*/ 	.word	0x00000098
        /*0178*/ 	.short	0x0100
        /*017a*/ 	.byte	0x04
	.zero		1


	//   ....[8]....
        /*017c*/ 	.word	0x00000740
        /*0180*/ 	.word	0x000000ff
        /*0184*/ 	.word	0x00000020
        /*0188*/ 	.short	0x0100
        /*018a*/ 	.byte	0x04
	.zero		1


	//   ....[9]....
        /*018c*/ 	.word	0x00000750
        /*0190*/ 	.word	0x000000ff
        /*0194*/ 	.word	0x000000a0
        /*0198*/ 	.short	0x0100
        /*019a*/ 	.byte	0x04
	.zero		1


	//   ....[10]....
        /*019c*/ 	.word	0x00000760
        /*01a0*/ 	.word	0x000000ff
        /*01a4*/ 	.word	0x00000028
        /*01a8*/ 	.short	0x0100
        /*01aa*/ 	.byte	0x04
	.zero		1


	//   ....[11]....
        /*01ac*/ 	.word	0x00000770
        /*01b0*/ 	.word	0x000000ff
        /*01b4*/ 	.word	0x000000a8
        /*01b8*/ 	.short	0x0100
        /*01ba*/ 	.byte	0x04
	.zero		1


	//   ....[12]....
        /*01bc*/ 	.word	0x00000780
        /*01c0*/ 	.word	0x000000ff
        /*01c4*/ 	.word	0x00000030
        /*01c8*/ 	.short	0x0100
        /*01ca*/ 	.byte	0x04
	.zero		1


	//   ....[13]....
        /*01cc*/ 	.word	0x00000790
        /*01d0*/ 	.word	0x000000ff
        /*01d4*/ 	.word	0x000000b0
        /*01d8*/ 	.short	0x0100
        /*01da*/ 	.byte	0x04
	.zero		1


	//   ....[14]....
        /*01dc*/ 	.word	0x000007a0
        /*01e0*/ 	.word	0x000000ff
        /*01e4*/ 	.word	0x00000038
        /*01e8*/ 	.short	0x0100
        /*01ea*/ 	.byte	0x04
	.zero		1


	//   ....[15]....
        /*01ec*/ 	.word	0x000007b0
        /*01f0*/ 	.word	0x000000ff
        /*01f4*/ 	.word	0x000000b8
        /*01f8*/ 	.short	0x0100
        /*01fa*/ 	.byte	0x04
	.zero		1


	//   ....[16]....
        /*01fc*/ 	.word	0x000007c0
        /*0200*/ 	.word	0x000000ff
        /*0204*/ 	.word	0x00000040
        /*0208*/ 	.short	0x0100
        /*020a*/ 	.byte	0x04
	.zero		1


	//   ....[17]....
        /*020c*/ 	.word	0x000007d0
        /*0210*/ 	.word	0x000000ff
        /*0214*/ 	.word	0x000000c0
        /*0218*/ 	.short	0x0100
        /*021a*/ 	.byte	0x04
	.zero		1


	//   ....[18]....
        /*021c*/ 	.word	0x000007e0
        /*0220*/ 	.word	0x000000ff
        /*0224*/ 	.word	0x00000048
        /*0228*/ 	.short	0x0100
        /*022a*/ 	.byte	0x04
	.zero		1


	//   ....[19]....
        /*022c*/ 	.word	0x000007f0
        /*0230*/ 	.word	0x000000ff
        /*0234*/ 	.word	0x000000c8
        /*0238*/ 	.short	0x0100
        /*023a*/ 	.byte	0x04
	.zero		1


	//   ....[20]....
        /*023c*/ 	.word	0x00000800
        /*0240*/ 	.word	0x000000ff
        /*0244*/ 	.word	0x00000050
        /*0248*/ 	.short	0x0100
        /*024a*/ 	.byte	0x04
	.zero		1


	//   ....[21]....
        /*024c*/ 	.word	0x00000810
        /*0250*/ 	.word	0x000000ff
        /*0254*/ 	.word	0x000000d0
        /*0258*/ 	.short	0x0100
        /*025a*/ 	.byte	0x04
	.zero		1


	//   ....[22]....
        /*025c*/ 	.word	0x00000820
        /*0260*/ 	.word	0x000000ff
        /*0264*/ 	.word	0x00000058
        /*0268*/ 	.short	0x0100
        /*026a*/ 	.byte	0x04
	.zero		1


	//   ....[23]....
        /*026c*/ 	.word	0x00000830
        /*0270*/ 	.word	0x000000ff
        /*0274*/ 	.word	0x000000d8
        /*0278*/ 	.short	0x0100
        /*027a*/ 	.byte	0x04
	.zero		1


	//   ....[24]....
        /*027c*/ 	.word	0x00000840
        /*0280*/ 	.word	0x000000ff
        /*0284*/ 	.word	0x00000060
        /*0288*/ 	.short	0x0100
        /*028a*/ 	.byte	0x04
	.zero		1


	//   ....[25]....
        /*028c*/ 	.word	0x00000850
        /*0290*/ 	.word	0x000000ff
        /*0294*/ 	.word	0x000000e0
        /*0298*/ 	.short	0x0100
        /*029a*/ 	.byte	0x04
	.zero		1


	//   ....[26]....
        /*029c*/ 	.word	0x00000860
        /*02a0*/ 	.word	0x000000ff
        /*02a4*/ 	.word	0x00000068
        /*02a8*/ 	.short	0x0100
        /*02aa*/ 	.byte	0x04
	.zero		1


	//   ....[27]....
        /*02ac*/ 	.word	0x00000870
        /*02b0*/ 	.word	0x000000ff
        /*02b4*/ 	.word	0x000000e8
        /*02b8*/ 	.short	0x0100
        /*02ba*/ 	.byte	0x04
	.zero		1


	//   ....[28]....
        /*02bc*/ 	.word	0x00000880
        /*02c0*/ 	.word	0x000000ff
        /*02c4*/ 	.word	0x00000070
        /*02c8*/ 	.short	0x0100
        /*02ca*/ 	.byte	0x04
	.zero		1


	//   ....[29]....
        /*02cc*/ 	.word	0x00000890
        /*02d0*/ 	.word	0x000000ff
        /*02d4*/ 	.word	0x000000f0
        /*02d8*/ 	.short	0x0100
        /*02da*/ 	.byte	0x04
	.zero		1


	//   ....[30]....
        /*02dc*/ 	.word	0x000008a0
        /*02e0*/ 	.word	0x000000ff
        /*02e4*/ 	.word	0x00000078
        /*02e8*/ 	.short	0x0100
        /*02ea*/ 	.byte	0x04
	.zero		1


	//   ....[31]....
        /*02ec*/ 	.word	0x000008b0
        /*02f0*/ 	.word	0x000000ff
        /*02f4*/ 	.word	0x000000f8
        /*02f8*/ 	.short	0x0100
        /*02fa*/ 	.byte	0x04
	.zero		1


	//   ....[32]....
        /*02fc*/ 	.word	0x000009e0
        /*0300*/ 	.word	0x000000ff
        /*0304*/ 	.word	0x00000100
        /*0308*/ 	.short	0x0100
        /*030a*/ 	.byte	0x04
	.zero		1


	//   ....[33]....
        /*030c*/ 	.word	0x000009f0
        /*0310*/ 	.word	0x000000ff
        /*0314*/ 	.word	0x00000118
        /*0318*/ 	.short	0x0100
        /*031a*/ 	.byte	0x04
	.zero		1


	//   ....[34]....
        /*031c*/ 	.word	0x00000a00
        /*0320*/ 	.word	0x000000ff
        /*0324*/ 	.word	0x00000108
        /*0328*/ 	.short	0x0100
        /*032a*/ 	.byte	0x04
	.zero		1


	//   ....[35]....
        /*032c*/ 	.word	0x00000a10
        /*0330*/ 	.word	0x000000ff
        /*0334*/ 	.word	0x00000120
        /*0338*/ 	.short	0x0100
        /*033a*/ 	.byte	0x04
	.zero		1


	//   ....[36]....
        /*033c*/ 	.word	0x00000a20
        /*0340*/ 	.word	0x000000ff
        /*0344*/ 	.word	0x00000110
        /*0348*/ 	.short	0x0100
        /*034a*/ 	.byte	0x04
	.zero		1


	//   ....[37]....
        /*034c*/ 	.word	0x00000a30
        /*0350*/ 	.word	0x000000ff
        /*0354*/ 	.word	0x00000128
        /*0358*/ 	.short	0x0100
        /*035a*/ 	.byte	0x04
	.zero		1


	//   ....[38]....
        /*035c*/ 	.word	0x00000b10
        /*0360*/ 	.word	0x000000ff
        /*0364*/ 	.word	0x00000130
        /*0368*/ 	.short	0x0100
        /*036a*/ 	.byte	0x06
	.zero		1


	//   ....[39]....
        /*036c*/ 	.word	0x00000b20
        /*0370*/ 	.word	0x000000ff
        /*0374*/ 	.word	0x00000138
        /*0378*/ 	.short	0x0100
        /*037a*/ 	.byte	0x06
	.zero		1


	//   ....[40]....
        /*037c*/ 	.word	0x00000c50
        /*0380*/ 	.word	0x000000ff
        /*0384*/ 	.word	0x00000140
        /*0388*/ 	.short	0x0100
        /*038a*/ 	.byte	0x06
	.zero		1


	//   ....[41]....
        /*038c*/ 	.word	0x00000c60
        /*0390*/ 	.word	0x000000ff
        /*0394*/ 	.word	0x00000150
        /*0398*/ 	.short	0x0100
        /*039a*/ 	.byte	0x06
	.zero		1


	//   ....[42]....
        /*039c*/ 	.word	0x00000c70
        /*03a0*/ 	.word	0x000000ff
        /*03a4*/ 	.word	0x00000148
        /*03a8*/ 	.short	0x0100
        /*03aa*/ 	.byte	0x06
	.zero		1


	//   ....[43]....
        /*03ac*/ 	.word	0x00000c80
        /*03b0*/ 	.word	0x000000ff
        /*03b4*/ 	.word	0x00000158
        /*03b8*/ 	.short	0x0100
        /*03ba*/ 	.byte	0x06
	.zero		1


	//   ....[44]....
        /*03bc*/ 	.word	0x00000da0
        /*03c0*/ 	.word	0x000000ff
        /*03c4*/ 	.word	0x00000160
        /*03c8*/ 	.short	0x0100
        /*03ca*/ 	.byte	0x04
	.zero		1


	//   ....[45]....
        /*03cc*/ 	.word	0x00000db0
        /*03d0*/ 	.word	0x000000ff
        /*03d4*/ 	.word	0x00000170
        /*03d8*/ 	.short	0x0100
        /*03da*/ 	.byte	0x04
	.zero		1


	//   ....[46]....
        /*03dc*/ 	.word	0x00000dc0
        /*03e0*/ 	.word	0x000000ff
        /*03e4*/ 	.word	0x00000168
        /*03e8*/ 	.short	0x0100
        /*03ea*/ 	.byte	0x04
	.zero		1


	//   ....[47]....
        /*03ec*/ 	.word	0x00000dd0
        /*03f0*/ 	.word	0x000000ff
        /*03f4*/ 	.word	0x00000178
        /*03f8*/ 	.short	0x0100
        /*03fa*/ 	.byte	0x04
	.zero		1


	//   ....[48]....
        /*03fc*/ 	.word	0x00000ec0
        /*0400*/ 	.word	0x000000ff
        /*0404*/ 	.word	0x00000180
        /*0408*/ 	.short	0x0100
        /*040a*/ 	.byte	0x04
	.zero		1


	//   ....[49]....
        /*040c*/ 	.word	0x00000ed0
        /*0410*/ 	.word	0x000000ff
        /*0414*/ 	.word	0x00000190
        /*0418*/ 	.short	0x0100
        /*041a*/ 	.byte	0x04
	.zero		1


	//   ....[50]....
        /*041c*/ 	.word	0x00000ee0
        /*0420*/ 	.word	0x000000ff
        /*0424*/ 	.word	0x00000188
        /*0428*/ 	.short	0x0100
        /*042a*/ 	.byte	0x04
	.zero		1


	//   ....[51]....
        /*042c*/ 	.word	0x00000ef0
        /*0430*/ 	.word	0x000000ff
        /*0434*/ 	.word	0x00000198
        /*0438*/ 	.short	0x0100
        /*043a*/ 	.byte	0x04
	.zero		1


	//   ....[52]....
        /*043c*/ 	.word	0x00000ff0
        /*0440*/ 	.word	0x000000ff
        /*0444*/ 	.word	0x000001a0
        /*0448*/ 	.short	0x0100
        /*044a*/ 	.byte	0x06
	.zero		1


	//   ....[53]....
        /*044c*/ 	.word	0x00001df0
        /*0450*/ 	.word	0x00000003
        /*0454*/ 	.word	0x00000190
        /*0458*/ 	.short	0x010a
        /*045a*/ 	.byte	0xff
	.zero		1


	//   ....[54]....
        /*045c*/ 	.word	0x00001e20
        /*0460*/ 	.word	0x00000003
        /*0464*/ 	.word	0x00000180
        /*0468*/ 	.short	0x0101
        /*046a*/ 	.byte	0xff
	.zero		1


	//   ....[55]....
        /*046c*/ 	.word	0x00001f00
        /*0470*/ 	.word	0x000000ff
        /*0474*/ 	.word	0x00000080
        /*0478*/ 	.short	0x010a
        /*047a*/ 	.byte	0x04
	.zero		1


	//   ....[56]....
        /*047c*/ 	.word	0x00002020
        /*0480*/ 	.word	0x000000ff
        /*0484*/ 	.word	0x00000080
        /*0488*/ 	.short	0x010a
        /*048a*/ 	.byte	0x05
	.zero		1


	//   ....[57]....
        /*048c*/ 	.word	0x00002180
        /*0490*/ 	.word	0x000000ff
        /*0494*/ 	.word	0x00000080
        /*0498*/ 	.short	0x010a
        /*049a*/ 	.byte	0x07
	.zero		1


	//   ....[58]....
        /*049c*/ 	.word	0x00002470
        /*04a0*/ 	.word	0x000000ff
        /*04a4*/ 	.word	0x00000138
        /*04a8*/ 	.short	0x0101
        /*04aa*/ 	.byte	0x06
	.zero		1


	//   ....[59]....
        /*04ac*/ 	.word	0x00002490
        /*04b0*/ 	.word	0x000000ff
        /*04b4*/ 	.word	0x00000080
        /*04b8*/ 	.short	0x010a
        /*04ba*/ 	.byte	0x04
	.zero		1


	//   ....[60]....
        /*04bc*/ 	.word	0x00002510
        /*04c0*/ 	.word	0x000000ff
        /*04c4*/ 	.word	0x00000080
        /*04c8*/ 	.short	0x010a
        /*04ca*/ 	.byte	0x07
	.zero		1


	//   ....[61]....
        /*04cc*/ 	.word	0x00002650
        /*04d0*/ 	.word	0x000000ff
        /*04d4*/ 	.word	0x00000080
        /*04d8*/ 	.short	0x010a
        /*04da*/ 	.byte	0x04
	.zero		1


	//   ....[62]....
        /*04dc*/ 	.word	0x00002980
        /*04e0*/ 	.word	0x00000003
        /*04e4*/ 	.word	0x00000140
        /*04e8*/ 	.short	0x010a
        /*04ea*/ 	.byte	0xff
	.zero		1


	//   ....[63]....
        /*04ec*/ 	.word	0x00002ad0
        /*04f0*/ 	.word	0x00000000
        /*04f4*/ 	.word	0x00000000
        /*04f8*/ 	.short	0x0101
        /*04fa*/ 	.byte	0xff
	.zero		1


	//   ....[64]....
        /*04fc*/ 	.word	0x00003090
        /*0500*/ 	.word	0x000000ff
        /*0504*/ 	.word	0x00000000
        /*0508*/ 	.short	0x010a
        /*050a*/ 	.byte	0x04
	.zero		1


	//   ....[65]....
        /*050c*/ 	.word	0x00003120
        /*0510*/ 	.word	0x000000ff
        /*0514*/ 	.word	0x00000000
        /*0518*/ 	.short	0x010a
        /*051a*/ 	.byte	0x05
	.zero		1


	//   ....[66]....
        /*051c*/ 	.word	0x000031b0
        /*0520*/ 	.word	0x000000ff
        /*0524*/ 	.word	0x00000000
        /*0528*/ 	.short	0x010a
        /*052a*/ 	.byte	0x05
	.zero		1


	//   ....[67]....
        /*052c*/ 	.word	0x00003240
        /*0530*/ 	.word	0x000000ff
        /*0534*/ 	.word	0x00000000
        /*0538*/ 	.short	0x010a
        /*053a*/ 	.byte	0x05
	.zero		1


	//   ....[68]....
        /*053c*/ 	.word	0x000032d0
        /*0540*/ 	.word	0x000000ff
        /*0544*/ 	.word	0x00000000
        /*0548*/ 	.short	0x010a
        /*054a*/ 	.byte	0x05
	.zero		1


	//   ....[69]....
        /*054c*/ 	.word	0x00003360
        /*0550*/ 	.word	0x000000ff
        /*0554*/ 	.word	0x00000000
        /*0558*/ 	.short	0x010a
        /*055a*/ 	.byte	0x05
	.zero		1


	//   ....[70]....
        /*055c*/ 	.word	0x000033f0
        /*0560*/ 	.word	0x000000ff
        /*0564*/ 	.word	0x00000000
        /*0568*/ 	.short	0x010a
        /*056a*/ 	.byte	0x05
	.zero		1


	//   ....[71]....
        /*056c*/ 	.word	0x00003480
        /*0570*/ 	.word	0x000000ff
        /*0574*/ 	.word	0x00000000
        /*0578*/ 	.short	0x010a
        /*057a*/ 	.byte	0x05
	.zero		1


	//   ....[72]....
        /*057c*/ 	.word	0x00003510
        /*0580*/ 	.word	0x000000ff
        /*0584*/ 	.word	0x00000000
        /*0588*/ 	.short	0x010a
        /*058a*/ 	.byte	0x05
	.zero		1


	//   ....[73]....
        /*058c*/ 	.word	0x000035a0
        /*0590*/ 	.word	0x000000ff
        /*0594*/ 	.word	0x00000000
        /*0598*/ 	.short	0x010a
        /*059a*/ 	.byte	0x05
	.zero		1


	//   ....[74]....
        /*059c*/ 	.word	0x00003630
        /*05a0*/ 	.word	0x000000ff
        /*05a4*/ 	.word	0x00000000
        /*05a8*/ 	.short	0x010a
        /*05aa*/ 	.byte	0x05
	.zero		1


	//   ....[75]....
        /*05ac*/ 	.word	0x000036c0
        /*05b0*/ 	.word	0x000000ff
        /*05b4*/ 	.word	0x00000000
        /*05b8*/ 	.short	0x010a
        /*05ba*/ 	.byte	0x05
	.zero		1


	//   ....[76]....
        /*05bc*/ 	.word	0x00003750
        /*05c0*/ 	.word	0x000000ff
        /*05c4*/ 	.word	0x00000000
        /*05c8*/ 	.short	0x010a
        /*05ca*/ 	.byte	0x05
	.zero		1


	//   ....[77]....
        /*05cc*/ 	.word	0x000037e0
        /*05d0*/ 	.word	0x000000ff
        /*05d4*/ 	.word	0x00000000
        /*05d8*/ 	.short	0x010a
        /*05da*/ 	.byte	0x05
	.zero		1


	//   ....[78]....
        /*05dc*/ 	.word	0x00003870
        /*05e0*/ 	.word	0x000000ff
        /*05e4*/ 	.word	0x00000000
        /*05e8*/ 	.short	0x010a
        /*05ea*/ 	.byte	0x05
	.zero		1


	//   ....[79]....
        /*05ec*/ 	.word	0x00003910
        /*05f0*/ 	.word	0x00000000
        /*05f4*/ 	.word	0x00000000
        /*05f8*/ 	.short	0x010a
        /*05fa*/ 	.byte	0xff
	.zero		1


	//   ....[80]....
        /*05fc*/ 	.word	0x00003a30
        /*0600*/ 	.word	0x00000002
        /*0604*/ 	.word	0x00000180
        /*0608*/ 	.short	0x010a
        /*060a*/ 	.byte	0xff
	.zero		1


	//   ....[81]....
        /*060c*/ 	.word	0x00003a90
        /*0610*/ 	.word	0x00000004
        /*0614*/ 	.word	0x00000000
        /*0618*/ 	.short	0x0101
        /*061a*/ 	.byte	0xff
	.zero		1


	//   ....[82]....
        /*061c*/ 	.word	0x00003ab0
        /*0620*/ 	.word	0x000000ff
        /*0624*/ 	.word	0x00000150
        /*0628*/ 	.short	0x010a
        /*062a*/ 	.byte	0x04
	.zero		1


	//   ....[83]....
        /*062c*/ 	.word	0x00003bd0
        /*0630*/ 	.word	0x00000002
        /*0634*/ 	.word	0x00000140
        /*0638*/ 	.short	0x010a
        /*063a*/ 	.byte	0xff
	.zero		1


	//   ....[84]....
        /*063c*/ 	.word	0x00003ce0
        /*0640*/ 	.word	0x00000002
        /*0644*/ 	.word	0x00000000
        /*0648*/ 	.short	0x0101
        /*064a*/ 	.byte	0xff
	.zero		1


	//   ....[85]....
        /*064c*/ 	.word	0x00003d70
        /*0650*/ 	.word	0x000000ff
        /*0654*/ 	.word	0x00000150
        /*0658*/ 	.short	0x0106
        /*065a*/ 	.byte	0x04
	.zero		1


	//   ....[86]....
        /*065c*/ 	.word	0x00003d90
        /*0660*/ 	.word	0x000000ff
        /*0664*/ 	.word	0x00000150
        /*0668*/ 	.short	0x010a
        /*066a*/ 	.byte	0x04
	.zero		1


	//   ....[87]....
        /*066c*/ 	.word	0x00003e20
        /*0670*/ 	.word	0x000000ff
        /*0674*/ 	.word	0x00000150
        /*0678*/ 	.short	0x0106
        /*067a*/ 	.byte	0x07
	.zero		1


	//   ....[88]....
        /*067c*/ 	.word	0x00003e60
        /*0680*/ 	.word	0x00000000
        /*0684*/ 	.word	0x00000150
        /*0688*/ 	.short	0x010a
        /*068a*/ 	.byte	0xff
	.zero		1


	//   ....[89]....
        /*068c*/ 	.word	0x000040a0
        /*0690*/ 	.word	0x000000ff
        /*0694*/ 	.word	0x00000008
        /*0698*/ 	.short	0x010a
        /*069a*/ 	.byte	0x05
	.zero		1


	//   ....[90]....
        /*069c*/ 	.word	0x000040c0
        /*06a0*/ 	.word	0x000000ff
        /*06a4*/ 	.word	0x00000008
        /*06a8*/ 	.short	0x010a
        /*06aa*/ 	.byte	0x05
	.zero		1


	//   ....[91]....
        /*06ac*/ 	.word	0x00004250
        /*06b0*/ 	.word	0x000000ff
        /*06b4*/ 	.word	0x00000008
        /*06b8*/ 	.short	0x010a
        /*06ba*/ 	.byte	0x05
	.zero		1


	//   ....[92]....
        /*06bc*/ 	.word	0x00004270
        /*06c0*/ 	.word	0x000000ff
        /*06c4*/ 	.word	0x00000008
        /*06c8*/ 	.short	0x010a
        /*06ca*/ 	.byte	0x05
	.zero		1


	//   ....[93]....
        /*06cc*/ 	.word	0x00004330
        /*06d0*/ 	.word	0x000000ff
        /*06d4*/ 	.word	0x00000000
        /*06d8*/ 	.short	0x0101
        /*06da*/ 	.byte	0x04
	.zero		1


	//   ....[94]....
        /*06dc*/ 	.word	0x00004740
        /*06e0*/ 	.word	0x00000002
        /*06e4*/ 	.word	0x00000140
        /*06e8*/ 	.short	0x010a
        /*06ea*/ 	.byte	0xff
	.zero		1


	//   ....[95]....
        /*06ec*/ 	.word	0x00004860
        /*06f0*/ 	.word	0x00000000
        /*06f4*/ 	.word	0x00000000
        /*06f8*/ 	.short	0x0101
        /*06fa*/ 	.byte	0xff
	.zero		1


	//   ....[96]....
        /*06fc*/ 	.word	0x00004db0
        /*0700*/ 	.word	0x000000ff
        /*0704*/ 	.word	0x00000000
        /*0708*/ 	.short	0x010a
        /*070a*/ 	.byte	0x04
	.zero		1


	//   ....[97]....
        /*070c*/ 	.word	0x00004e00
        /*0710*/ 	.word	0x000000ff
        /*0714*/ 	.word	0x00000170
        /*0718*/ 	.short	0x010a
        /*071a*/ 	.byte	0x2c
	.zero		1


	//   ....[98]....
        /*071c*/ 	.word	0x00004f60
        /*0720*/ 	.word	0x000000ff
        /*0724*/ 	.word	0x00000000
        /*0728*/ 	.short	0x010a
        /*072a*/ 	.byte	0x07
	.zero		1


	//   ....[99]....
        /*072c*/ 	.word	0x00005090
        /*0730*/ 	.word	0x000000ff
        /*0734*/ 	.word	0x00000000
        /*0738*/ 	.short	0x010a
        /*073a*/ 	.byte	0x04
	.zero		1


	//   ....[100]....
        /*073c*/ 	.word	0x000053e0
        /*0740*/ 	.word	0x000000ff
        /*0744*/ 	.word	0x00000000
        /*0748*/ 	.short	0x010a
        /*074a*/ 	.byte	0x04
	.zero		1


	//   ....[101]....
        /*074c*/ 	.word	0x00005480
        /*0750*/ 	.word	0x00000000
        /*0754*/ 	.word	0x00000000
        /*0758*/ 	.short	0x010a
        /*075a*/ 	.byte	0xff
	.zero		1


	//   ....[102]....
        /*075c*/ 	.word	0x000054c0
        /*0760*/ 	.word	0x00000000
        /*0764*/ 	.word	0x00000000
        /*0768*/ 	.short	0x010a
        /*076a*/ 	.byte	0xff
	.zero		1


	//   ....[103]....
        /*076c*/ 	.word	0x00005530
        /*0770*/ 	.word	0x000000ff
        /*0774*/ 	.word	0x00000000
        /*0778*/ 	.short	0x0101
        /*077a*/ 	.byte	0x04
	.zero		1


	//   ....[104]....
        /*077c*/ 	.word	0x00005570
        /*0780*/ 	.word	0x000000ff
        /*0784*/ 	.word	0x000001a0
        /*0788*/ 	.short	0x010a
        /*078a*/ 	.byte	0x1a
	.zero		1


	//   ....[105]....
        /*078c*/ 	.word	0x000055c0
        /*0790*/ 	.word	0x000000ff
        /*0794*/ 	.word	0x00000000
        /*0798*/ 	.short	0x0101
        /*079a*/ 	.byte	0x04
	.zero		1


	//   ....[106]....
        /*079c*/ 	.word	0x00005a20
        /*07a0*/ 	.word	0x0000000c
        /*07a4*/ 	.word	0x00000140
        /*07a8*/ 	.short	0x010a
        /*07aa*/ 	.byte	0xff
	.zero		1


	//   ....[107]....
        /*07ac*/ 	.word	0x00005b90
        /*07b0*/ 	.word	0x00000000
        /*07b4*/ 	.word	0x00000000
        /*07b8*/ 	.short	0x0101
        /*07ba*/ 	.byte	0xff
	.zero		1


	//   ....[108]....
        /*07bc*/ 	.word	0x00006010
        /*07c0*/ 	.word	0x000000ff
        /*07c4*/ 	.word	0x00000138
        /*07c8*/ 	.short	0x010a
        /*07ca*/ 	.byte	0x18
	.zero		1


	//   ....[109]....
        /*07cc*/ 	.word	0x000061d0
        /*07d0*/ 	.word	0x000000ff
        /*07d4*/ 	.word	0x00000118
        /*07d8*/ 	.short	0x010a
        /*07da*/ 	.byte	0x04
	.zero		1


	//   ....[110]....
        /*07dc*/ 	.word	0x000063a0
        /*07e0*/ 	.word	0x000000ff
        /*07e4*/ 	.word	0x00000100
        /*07e8*/ 	.short	0x010b
        /*07ea*/ 	.byte	0x04
	.zero		1


	//   ....[111]....
        /*07ec*/ 	.word	0x000063b0
        /*07f0*/ 	.word	0x000000ff
        /*07f4*/ 	.word	0x00000000
        /*07f8*/ 	.short	0x0101
        /*07fa*/ 	.byte	0x14
	.zero		1


	//   ....[112]....
        /*07fc*/ 	.word	0x000063c0
        /*0800*/ 	.word	0x000000ff
        /*0804*/ 	.word	0x00000118
        /*0808*/ 	.short	0x010a
        /*080a*/ 	.byte	0x05
	.zero		1


	//   ....[113]....
        /*080c*/ 	.word	0x000065b0
        /*0810*/ 	.word	0x000000ff
        /*0814*/ 	.word	0x00000100
        /*0818*/ 	.short	0x010b
        /*081a*/ 	.byte	0x05
	.zero		1


	//   ....[114]....
        /*081c*/ 	.word	0x000065c0
        /*0820*/ 	.word	0x000000ff
        /*0824*/ 	.word	0x00000000
        /*0828*/ 	.short	0x0101
        /*082a*/ 	.byte	0x04
	.zero		1


	//   ....[115]....
        /*082c*/ 	.word	0x00006660
        /*0830*/ 	.word	0x000000ff
        /*0834*/ 	.word	0x00000000
        /*0838*/ 	.short	0x010a
        /*083a*/ 	.byte	0x04
	.zero		1


	//   ....[116]....
        /*083c*/ 	.word	0x000066f0
        /*0840*/ 	.word	0x000000ff
        /*0844*/ 	.word	0x00000000
        /*0848*/ 	.short	0x010a
        /*084a*/ 	.byte	0x05
	.zero		1


	//   ....[117]....
        /*084c*/ 	.word	0x00006790
        /*0850*/ 	.word	0x00000000
        /*0854*/ 	.word	0x00000000
        /*0858*/ 	.short	0x010a
        /*085a*/ 	.byte	0xff
	.zero		1


	//   ....[118]....
        /*085c*/ 	.word	0x00006ad0
        /*0860*/ 	.word	0x00000000
        /*0864*/ 	.word	0x00000140
        /*0868*/ 	.short	0x010a
        /*086a*/ 	.byte	0xff
	.zero		1


	//   ....[119]....
        /*086c*/ 	.word	0x00006ba0
        /*0870*/ 	.word	0x00000000
        /*0874*/ 	.word	0x00000000
        /*0878*/ 	.short	0x0101
        /*087a*/ 	.byte	0xff
	.zero		1


	//   ....[120]....
        /*087c*/ 	.word	0x000077e0
        /*0880*/ 	.word	0x00000000
        /*0884*/ 	.word	0x00000100
        /*0888*/ 	.short	0x010a
        /*088a*/ 	.byte	0xff
	.zero		1


	//   ....[121]....
        /*088c*/ 	.word	0x00007840
        /*0890*/ 	.word	0x0000005c
        /*0894*/ 	.word	0x00000160
        /*0898*/ 	.short	0x010a
        /*089a*/ 	.byte	0xff
	.zero		1


	//   ....[122]....
        /*089c*/ 	.word	0x00007930
        /*08a0*/ 	.word	0x00000000
        /*08a4*/ 	.word	0x00000100
        /*08a8*/ 	.short	0x010a
        /*08aa*/ 	.byte	0xff
	.zero		1


	//   ....[123]....
        /*08ac*/ 	.word	0x00007a60
        /*08b0*/ 	.word	0x0000005c
        /*08b4*/ 	.word	0x00000160
        /*08b8*/ 	.short	0x010a
        /*08ba*/ 	.byte	0xff
	.zero		1


	//   ....[124]....
        /*08bc*/ 	.word	0x00008590
        /*08c0*/ 	.word	0x00000000
        /*08c4*/ 	.word	0x00000000
        /*08c8*/ 	.short	0x0101
        /*08ca*/ 	.byte	0xff
	.zero		1


	//   ....[125]....
        /*08cc*/ 	.word	0x000085a0
        /*08d0*/ 	.word	0x00000002
        /*08d4*/ 	.word	0x00000100
        /*08d8*/ 	.short	0x010a
        /*08da*/ 	.byte	0xff
	.zero		1


	//   ....[126]....
        /*08dc*/ 	.word	0x00008670
        /*08e0*/ 	.word	0x00000002
        /*08e4*/ 	.word	0x00000100
        /*08e8*/ 	.short	0x010a
        /*08ea*/ 	.byte	0xff
	.zero		1


	//   ....[127]....
        /*08ec*/ 	.word	0x00008af0
        /*08f0*/ 	.word	0x0000005c
        /*08f4*/ 	.word	0x00000000
        /*08f8*/ 	.short	0x0101
        /*08fa*/ 	.byte	0xff
	.zero		1


	//   ....[128]....
        /*08fc*/ 	.word	0x00009310
        /*0900*/ 	.word	0x00000002
        /*0904*/ 	.word	0x00000000
        /*0908*/ 	.short	0x0101
        /*090a*/ 	.byte	0xff
	.zero		1


	//   ....[129]....
        /*090c*/ 	.word	0x000095d0
        /*0910*/ 	.word	0x000000ff
        /*0914*/ 	.word	0x00000000
        /*0918*/ 	.short	0x0101
        /*091a*/ 	.byte	0x06
	.zero		1


	//   ....[130]....
        /*091c*/ 	.word	0x000095f0
        /*0920*/ 	.word	0x00000003
        /*0924*/ 	.word	0x00000190
        /*0928*/ 	.short	0x010a
        /*092a*/ 	.byte	0xff
	.zero		1


	//   ....[131]....
        /*092c*/ 	.word	0x00009650
        /*0930*/ 	.word	0x00000000
        /*0934*/ 	.word	0x00000080
        /*0938*/ 	.short	0x010a
        /*093a*/ 	.byte	0xff
	.zero		1


	//   ....[132]....
        /*093c*/ 	.word	0x000096b0
        /*0940*/ 	.word	0x00000000
        /*0944*/ 	.word	0x00000080
        /*0948*/ 	.short	0x010a
        /*094a*/ 	.byte	0xff
	.zero		1


	//   ....[133]....
        /*094c*/ 	.word	0x00009700
        /*0950*/ 	.word	0x00000003
        /*0954*/ 	.word	0x00000140
        /*0958*/ 	.short	0x010a
        /*095a*/ 	.byte	0xff
	.zero		1


	//   ....[134]....
        /*095c*/ 	.word	0x00009760
        /*0960*/ 	.word	0x00000000
        /*0964*/ 	.word	0x00000000
        /*0968*/ 	.short	0x010a
        /*096a*/ 	.byte	0xff
	.zero		1


	//   ....[135]....
        /*096c*/ 	.word	0x000097c0
        /*0970*/ 	.word	0x00000000
        /*0974*/ 	.word	0x00000000
        /*0978*/ 	.short	0x010a
        /*097a*/ 	.byte	0xff
	.zero		1


	//   ....[136]....
        /*097c*/ 	.word	0x00009820
        /*0980*/ 	.word	0x00000000
        /*0984*/ 	.word	0x00000000
        /*0988*/ 	.short	0x010a
        /*098a*/ 	.byte	0xff
	.zero		1


	//   ....[137]....
        /*098c*/ 	.word	0x00009880
        /*0990*/ 	.word	0x00000000
        /*0994*/ 	.word	0x00000000
        /*0998*/ 	.short	0x010a
        /*099a*/ 	.byte	0xff
	.zero		1


	//   ....[138]....
        /*099c*/ 	.word	0x000098e0
        /*09a0*/ 	.word	0x00000000
        /*09a4*/ 	.word	0x00000000
        /*09a8*/ 	.short	0x010a
        /*09aa*/ 	.byte	0xff
	.zero		1


	//   ....[139]....
        /*09ac*/ 	.word	0x00009940
        /*09b0*/ 	.word	0x00000000
        /*09b4*/ 	.word	0x00000000
        /*09b8*/ 	.short	0x010a
        /*09ba*/ 	.byte	0xff
	.zero		1


	//   ....[140]....
        /*09bc*/ 	.word	0x000099a0
        /*09c0*/ 	.word	0x00000000
        /*09c4*/ 	.word	0x00000000
        /*09c8*/ 	.short	0x010a
        /*09ca*/ 	.byte	0xff
	.zero		1


	//   ....[141]....
        /*09cc*/ 	.word	0x00009a00
        /*09d0*/ 	.word	0x00000000
        /*09d4*/ 	.word	0x00000000
        /*09d8*/ 	.short	0x010a
        /*09da*/ 	.byte	0xff
	.zero		1


	//   ....[142]....
        /*09dc*/ 	.word	0x00009a60
        /*09e0*/ 	.word	0x00000000
        /*09e4*/ 	.word	0x00000000
        /*09e8*/ 	.short	0x010a
        /*09ea*/ 	.byte	0xff
	.zero		1


	//   ....[143]....
        /*09ec*/ 	.word	0x00009ac0
        /*09f0*/ 	.word	0x00000000
        /*09f4*/ 	.word	0x00000000
        /*09f8*/ 	.short	0x010a
        /*09fa*/ 	.byte	0xff
	.zero		1


	//   ....[144]....
        /*09fc*/ 	.word	0x00009b20
        /*0a00*/ 	.word	0x00000000
        /*0a04*/ 	.word	0x00000000
        /*0a08*/ 	.short	0x010a
        /*0a0a*/ 	.byte	0xff
	.zero		1


	//   ....[145]....
        /*0a0c*/ 	.word	0x00009b80
        /*0a10*/ 	.word	0x00000000
        /*0a14*/ 	.word	0x00000000
        /*0a18*/ 	.short	0x010a
        /*0a1a*/ 	.byte	0xff
	.zero		1


	//   ....[146]....
        /*0a1c*/ 	.word	0x00009be0
        /*0a20*/ 	.word	0x00000000
        /*0a24*/ 	.word	0x00000000
        /*0a28*/ 	.short	0x010a
        /*0a2a*/ 	.byte	0xff
	.zero		1


	//   ....[147]....
        /*0a2c*/ 	.word	0x00009c40
        /*0a30*/ 	.word	0x00000000
        /*0a34*/ 	.word	0x00000000
        /*0a38*/ 	.short	0x010a
        /*0a3a*/ 	.byte	0xff
	.zero		1


	//   ....[148]....
        /*0a3c*/ 	.word	0x00009ca0
        /*0a40*/ 	.word	0x00000000
        /*0a44*/ 	.word	0x00000000
        /*0a48*/ 	.short	0x010a
        /*0a4a*/ 	.byte	0xff
	.zero		1


	//   ....[149]....
        /*0a4c*/ 	.word	0x00009cf0
        /*0a50*/ 	.word	0x00000002
        /*0a54*/ 	.word	0x00000180
        /*0a58*/ 	.short	0x010a
        /*0a5a*/ 	.byte	0xff
	.zero		1


	//   ....[150]....
        /*0a5c*/ 	.word	0x00009d50
        /*0a60*/ 	.word	0x00000002
        /*0a64*/ 	.word	0x00000150
        /*0a68*/ 	.short	0x010a
        /*0a6a*/ 	.byte	0xff
	.zero		1


	//   ....[151]....
        /*0a6c*/ 	.word	0x00009da0
        /*0a70*/ 	.word	0x00000002
        /*0a74*/ 	.word	0x00000140
        /*0a78*/ 	.short	0x010a
        /*0a7a*/ 	.byte	0xff
	.zero		1


	//   ....[152]....
        /*0a7c*/ 	.word	0x00009e00
        /*0a80*/ 	.word	0x00000000
        /*0a84*/ 	.word	0x00000150
        /*0a88*/ 	.short	0x010a
        /*0a8a*/ 	.byte	0xff
	.zero		1


	//   ....[153]....
        /*0a8c*/ 	.word	0x00009e60
        /*0a90*/ 	.word	0x00000000
        /*0a94*/ 	.word	0x00000008
        /*0a98*/ 	.short	0x010a
        /*0a9a*/ 	.byte	0xff
	.zero		1


	//   ....[154]....
        /*0a9c*/ 	.word	0x00009f50
        /*0aa0*/ 	.word	0x00000000
        /*0aa4*/ 	.word	0x00000008
        /*0aa8*/ 	.short	0x010a
        /*0aaa*/ 	.byte	0xff
	.zero		1


	//   ....[155]....
        /*0aac*/ 	.word	0x00009fa0
        /*0ab0*/ 	.word	0x00000002
        /*0ab4*/ 	.word	0x00000140
        /*0ab8*/ 	.short	0x010a
        /*0aba*/ 	.byte	0xff
	.zero		1


	//   ....[156]....
        /*0abc*/ 	.word	0x0000a000
        /*0ac0*/ 	.word	0x00000000
        /*0ac4*/ 	.word	0x00000170
        /*0ac8*/ 	.short	0x010a
        /*0aca*/ 	.byte	0xff
	.zero		1


	//   ....[157]....
        /*0acc*/ 	.word	0x0000a060
        /*0ad0*/ 	.word	0x00000000
        /*0ad4*/ 	.word	0x00000000
        /*0ad8*/ 	.short	0x010a
        /*0ada*/ 	.byte	0xff
	.zero		1


	//   ....[158]....
        /*0adc*/ 	.word	0x0000a0c0
        /*0ae0*/ 	.word	0x00000000
        /*0ae4*/ 	.word	0x00000000
        /*0ae8*/ 	.short	0x010a
        /*0aea*/ 	.byte	0xff
	.zero		1


	//   ....[159]....
        /*0aec*/ 	.word	0x0000a120
        /*0af0*/ 	.word	0x00000000
        /*0af4*/ 	.word	0x000001a0
        /*0af8*/ 	.short	0x010a
        /*0afa*/ 	.byte	0xff
	.zero		1


	//   ....[160]....
        /*0afc*/ 	.word	0x0000a170
        /*0b00*/ 	.word	0x0000000c
        /*0b04*/ 	.word	0x00000140
        /*0b08*/ 	.short	0x010a
        /*0b0a*/ 	.byte	0xff
	.zero		1


	//   ....[161]....
        /*0b0c*/ 	.word	0x0000a1d0
        /*0b10*/ 	.word	0x00000000
        /*0b14*/ 	.word	0x00000138
        /*0b18*/ 	.short	0x010a
        /*0b1a*/ 	.byte	0xff
	.zero		1


	//   ....[162]....
        /*0b1c*/ 	.word	0x0000a230
        /*0b20*/ 	.word	0x00000000
        /*0b24*/ 	.word	0x00000118
        /*0b28*/ 	.short	0x010a
        /*0b2a*/ 	.byte	0xff
	.zero		1


	//   ....[163]....
        /*0b2c*/ 	.word	0x0000a290
        /*0b30*/ 	.word	0x00000009
        /*0b34*/ 	.word	0x00000118
        /*0b38*/ 	.short	0x010a
        /*0b3a*/ 	.byte	0xff
	.zero		1


	//   ....[164]....
        /*0b3c*/ 	.word	0x0000a2f0
        /*0b40*/ 	.word	0x00000000
        /*0b44*/ 	.word	0x00000000
        /*0b48*/ 	.short	0x010a
        /*0b4a*/ 	.byte	0xff
	.zero		1


	//   ....[165]....
        /*0b4c*/ 	.word	0x0000a350
        /*0b50*/ 	.word	0x00000000
        /*0b54*/ 	.word	0x00000000
        /*0b58*/ 	.short	0x010a
        /*0b5a*/ 	.byte	0xff
	.zero		1


	//   ....[166]....
        /*0b5c*/ 	.word	0x0000a3a0
        /*0b60*/ 	.word	0x00000000
        /*0b64*/ 	.word	0x00000140
        /*0b68*/ 	.short	0x010a
        /*0b6a*/ 	.byte	0xff
	.zero		1


	//   ....[167]....
        /*0b6c*/ 	.word	0x0000a3f0
        /*0b70*/ 	.word	0x00000000
        /*0b74*/ 	.word	0x00000100
        /*0b78*/ 	.short	0x010a
        /*0b7a*/ 	.byte	0xff
	.zero		1


	//   ....[168]....
        /*0b7c*/ 	.word	0x0000a440
        /*0b80*/ 	.word	0x0000005c
        /*0b84*/ 	.word	0x00000160
        /*0b88*/ 	.short	0x010a
        /*0b8a*/ 	.byte	0xff
	.zero		1


	//   ....[169]....
        /*0b8c*/ 	.word	0x0000a490
        /*0b90*/ 	.word	0x00000002
        /*0b94*/ 	.word	0x00000100
        /*0b98*/ 	.short	0x010a
        /*0b9a*/ 	.byte	0xff
	.zero		1


	//----- nvinfo : EIATTR_NUM_MBARRIERS
	.align		4
.L_47:
        /*0b9c*/ 	.byte	0x03, 0x38
        /*0b9e*/ 	.short	0x0035


	//----- nvinfo : EIATTR_EXIT_INSTR_OFFSETS
	.align		4
        /*0ba0*/ 	.byte	0x04, 0x1c
        /*0ba2*/ 	.short	(.L_49 - .L_48)


	//   ....[0]....
.L_48:
        /*0ba4*/ 	.word	0x00003940


	//   ....[1]....
        /*0ba8*/ 	.word	0x00003e30


	//   ....[2]....
        /*0bac*/ 	.word	0x00003e90


	//   ....[3]....
        /*0bb0*/ 	.word	0x000057f0


	//   ....[4]....
        /*0bb4*/ 	.word	0x000067c0


	//   ....[5]....
        /*0bb8*/ 	.word	0x00006800


	//   ....[6]....
        /*0bbc*/ 	.word	0x000094d0


	//   ....[7]....
        /*0bc0*/ 	.word	0x00009540


	//   ....[8]....
        /*0bc4*/ 	.word	0x00009570


	//   ....[9]....
        /*0bc8*/ 	.word	0x000095e0


	//----- nvinfo : EIATTR_MAX_THREADS
	.align		4
.L_49:
        /*0bcc*/ 	.byte	0x04, 0x05
        /*0bce*/ 	.short	(.L_51 - .L_50)
.L_50:
        /*0bd0*/ 	.word	0x00000100
        /*0bd4*/ 	.word	0x00000001
        /*0bd8*/ 	.word	0x00000001


	//----- nvinfo : EIATTR_CRS_STACK_SIZE
	.align		4
.L_51:
        /*0bdc*/ 	.byte	0x04, 0x1e
        /*0bde*/ 	.short	(.L_53 - .L_52)
.L_52:
        /*0be0*/ 	.word	0x00000000


	//----- nvinfo : EIATTR_CBANK_PARAM_SIZE
	.align		4
.L_53:
        /*0be4*/ 	.byte	0x03, 0x19
        /*0be6*/ 	.short	0x0c00


	//----- nvinfo : EIATTR_PARAM_CBANK
	.align		4
        /*0be8*/ 	.byte	0x04, 0x0a
        /*0bea*/ 	.short	(.L_55 - .L_54)
	.align		4
.L_54:
        /*0bec*/ 	.word	index@(.nv.constant0._ZN7cutlass13device_kernelINS_4gemm6kernel13GemmUniversalIN4cute5tupleIJiiiiEEENS1_10collective13CollectiveMmaINS1_46MainloopSm100TmaUmmaWarpSpecializedBlockScaledILi16ELi2ELi2ENS5_IJNS4_1CILi4EEENSA_ILi2EEENSA_ILi1EEEEEEEENS5_IJNSA_ILi256EEENSA_ILi64EEENSA_ILi128EEEEEENS5_IJNS_12float_e2m1_tENS_13float_ue4m3_tEEEENS5_IJNS5_IJlSD_lEEENS4_6LayoutINS5_IJNS5_IJNS5_IJNSA_ILi32EEESB_EEEiEEENS5_IJNS5_IJNSA_ILi16EEESB_EEEiEEENS5_IJSD_iEEEEEENS5_IJSU_NS5_IJNS5_IJNSA_ILi0EEESD_EEENSA_ILi512EEEEEENS5_IJSX_iEEEEEEEEEEESM_S14_NS4_8TiledMMAINS4_8MMA_AtomIJNS4_23SM100_MMA_MXF4_2x1SM_SSISK_SK_fSL_Li256ELi64ELi16ELNS4_4UMMA5MajorE0ELS19_0ELNS18_7ScaleInE0ELS1A_0EEEEEENSO_INS5_IJSD_SD_SD_EEENS5_IJSX_SX_SX_EEEEENS5_IJNS4_10UnderscoreES1G_S1G_EEEEENS5_IJNS4_28SM100_TMA_2SM_LOAD_MULTICASTES1J_EEENS5_IJNS4_14ComposedLayoutINS4_7SwizzleILi2ELi4ELi3EEENS4_18smem_ptr_flag_bitsILi4EEENSO_INS5_IJNSA_ILi8EEESI_EEENS5_IJSI_SD_EEEEEEENSO_INS5_IJNS5_IJNS5_IJSQ_SD_EEEST_EEESD_NS5_IJSD_SC_EEEEEENS5_IJNS5_IJNS5_IJST_SZ_EEESY_EEESX_NS5_IJSB_SZ_EEEEEEEEEEEvNS4_8identityES1K_S24_vS25_EENS_8epilogue10collective18CollectiveEpilogueINS27_23Sm100TmaWarpSpecializedILi3ELi2ELi32ELb1ELb0EEEJNS5_IJSI_SH_SI_EEENS5_IJNSO_ISI_SD_EENSO_ISP_SD_EEEEENS_10bfloat16_tESN_S2G_SN_NS27_6fusion15FusionCallbacksIS2B_NS2H_17LinearCombinationIS2G_fS2G_fLNS_15FloatRoundStyleE2EEES2C_S2F_JEEENS4_5SM1004TMEM4LOAD26SM100_TMEM_LOAD_32dp32b32xENS4_13SM90_TMA_LOADENS1L_IS1N_NS1O_ILi16EEENSO_INS5_IJS1Q_SP_EEENS5_IJSP_SD_EEEEEEENS4_39AutoVectorizingCopyWithAssumedAlignmentILi128EEENS4_14SM90_TMA_STOREES2W_S2Y_S2Y_EEEvvEEEEvNT_6ParamsE)
        /*0bf0*/ 	.short	0x0380
        /*0bf2*/ 	.short	0x0c00


	//----- nvinfo : EIATTR_SW_WAR
	.align		4
.L_55:
        /*0bf4*/ 	.byte	0x04, 0x36
        /*0bf6*/ 	.short	(.L_57 - .L_56)
.L_56:
        /*0bf8*/ 	.word	0x00000008
.L_57:


//--------------------- .nv.callgraph             --------------------------
	.section	.nv.callgraph,"",@"SHT_CUDA_CALLGRAPH"
	.align	4
	.sectionentsize	8
	.align		4
        /*0000*/ 	.word	0x00000000
	.align		4
        /*0004*/ 	.word	0xffffffff
	.align		4
        /*0008*/ 	.word	index@(_ZN7cutlass13device_kernelINS_4gemm6kernel13GemmUniversalIN4cute5tupleIJiiiiEEENS1_10collective13CollectiveMmaINS1_46MainloopSm100TmaUmmaWarpSpecializedBlockScaledILi16ELi2ELi2ENS5_IJNS4_1CILi4EEENSA_ILi2EEENSA_ILi1EEEEEEEENS5_IJNSA_ILi256EEENSA_ILi64EEENSA_ILi128EEEEEENS5_IJNS_12float_e2m1_tENS_13float_ue4m3_tEEEENS5_IJNS5_IJlSD_lEEENS4_6LayoutINS5_IJNS5_IJNS5_IJNSA_ILi32EEESB_EEEiEEENS5_IJNS5_IJNSA_ILi16EEESB_EEEiEEENS5_IJSD_iEEEEEENS5_IJSU_NS5_IJNS5_IJNSA_ILi0EEESD_EEENSA_ILi512EEEEEENS5_IJSX_iEEEEEEEEEEESM_S14_NS4_8TiledMMAINS4_8MMA_AtomIJNS4_23SM100_MMA_MXF4_2x1SM_SSISK_SK_fSL_Li256ELi64ELi16ELNS4_4UMMA5MajorE0ELS19_0ELNS18_7ScaleInE0ELS1A_0EEEEEENSO_INS5_IJSD_SD_SD_EEENS5_IJSX_SX_SX_EEEEENS5_IJNS4_10UnderscoreES1G_S1G_EEEEENS5_IJNS4_28SM100_TMA_2SM_LOAD_MULTICASTES1J_EEENS5_IJNS4_14ComposedLayoutINS4_7SwizzleILi2ELi4ELi3EEENS4_18smem_ptr_flag_bitsILi4EEENSO_INS5_IJNSA_ILi8EEESI_EEENS5_IJSI_SD_EEEEEEENSO_INS5_IJNS5_IJNS5_IJSQ_SD_EEEST_EEESD_NS5_IJSD_SC_EEEEEENS5_IJNS5_IJNS5_IJST_SZ_EEESY_EEESX_NS5_IJSB_SZ_EEEEEEEEEEEvNS4_8identityES1K_S24_vS25_EENS_8epilogue10collective18CollectiveEpilogueINS27_23Sm100TmaWarpSpecializedILi3ELi2ELi32ELb1ELb0EEEJNS5_IJSI_SH_SI_EEENS5_IJNSO_ISI_SD_EENSO_ISP_SD_EEEEENS_10bfloat16_tESN_S2G_SN_NS27_6fusion15FusionCallbacksIS2B_NS2H_17LinearCombinationIS2G_fS2G_fLNS_15FloatRoundStyleE2EEES2C_S2F_JEEENS4_5SM1004TMEM4LOAD26SM100_TMEM_LOAD_32dp32b32xENS4_13SM90_TMA_LOADENS1L_IS1N_NS1O_ILi16EEENSO_INS5_IJS1Q_SP_EEENS5_IJSP_SD_EEEEEEENS4_39AutoVectorizingCopyWithAssumedAlignmentILi128EEENS4_14SM90_TMA_STOREES2W_S2Y_S2Y_EEEvvEEEEvNT_6ParamsE)
	.align		4
        /*000c*/ 	.word	index@(__assertfail)
	.align		4
        /*0010*/ 	.word	0x00000000
	.align		4
        /*0014*/ 	.word	0xfffffffe
	.align		4
        /*0018*/ 	.word	0x00000000
	.align		4
        /*001c*/ 	.word	0xfffffffd
	.align		4
        /*0020*/ 	.word	0x00000000
	.align		4
        /*0024*/ 	.word	0xfffffffc


//--------------------- .nv.constant4             --------------------------
	.section	.nv.constant4,"a",@progbits
	.align	8
	.align		8
.nv.constant4:
        /*0000*/ 	.dword	__assertfail
	.align		8
        /*0008*/ 	.dword	__unnamed_1
	.align		8
        /*0010*/ 	.dword	__unnamed_2
	.align		8
        /*0018*/ 	.dword	_ZN40_INTERNAL_c8fe0d27_4_k_cu_19dd6fd3_214554cuda3std3__45__cpo5beginE
	.align		8
        /*0020*/ 	.dword	_ZN40_INTERNAL_c8fe0d27_4_k_cu_19dd6fd3_214554cuda3std3__45__cpo3endE
	.align		8
        /*0028*/ 	.dword	_ZN40_INTERNAL_c8fe0d27_4_k_cu_19dd6fd3_214554cuda3std3__45__cpo6cbeginE
	.align		8
        /*0030*/ 	.dword	_ZN40_INTERNAL_c8fe0d27_4_k_cu_19dd6fd3_214554cuda3std3__45__cpo4cendE
	.align		8
        /*0038*/ 	.dword	_ZN40_INTERNAL_c8fe0d27_4_k_cu_19dd6fd3_214554cuda3std3__442_GLOBAL__N__c8fe0d27_4_k_cu_19dd6fd3_214556ignoreE
	.align		8
        /*0040*/ 	.dword	_ZN40_INTERNAL_c8fe0d27_4_k_cu_19dd6fd3_214554cuda3std3__419piecewise_constructE
	.align		8
        /*0048*/ 	.dword	_ZN40_INTERNAL_c8fe0d27_4_k_cu_19dd6fd3_214554cuda3std3__48in_placeE
	.align		8
        /*0050*/ 	.dword	_ZN40_INTERNAL_c8fe0d27_4_k_cu_19dd6fd3_214554cuda3std6ranges3__45__cpo4swapE
	.align		8
        /*0058*/ 	.dword	_ZN40_INTERNAL_c8fe0d27_4_k_cu_19dd6fd3_214554cuda3std6ranges3__45__cpo9iter_moveE
	.align		8
        /*0060*/ 	.dword	_ZN40_INTERNAL_c8fe0d27_4_k_cu_19dd6fd3_214554cute7productE
	.align		8
        /*0068*/ 	.dword	_ZN40_INTERNAL_c8fe0d27_4_k_cu_19dd6fd3_214554cute1_E
	.align		8
        /*0070*/ 	.dword	$str$25
	.align		8
        /*0078*/ 	.dword	$str$26
	.align		8
        /*0080*/ 	.dword	$str$29
	.align		8
        /*0088*/ 	.dword	$str$30


//--------------------- .text._ZN7cutlass13device_kernelINS_4gemm6kernel13GemmUniversalIN4cute5tupleIJiiiiEEENS1_10collective13CollectiveMmaINS1_46MainloopSm100TmaUmmaWarpSpecializedBlockScaledILi16ELi2ELi2ENS5_IJNS4_1CILi4EEENSA_ILi2EEENSA_ILi1EEEEEEEENS5_IJNSA_ILi256EEENSA_ILi64EEENSA_ILi128EEEEEENS5_IJNS_12float_e2m1_tENS_13float_ue4m3_tEEEENS5_IJNS5_IJlSD_lEEENS4_6LayoutINS5_IJNS5_IJNS5_IJNSA_ILi32EEESB_EEEiEEENS5_IJNS5_IJNSA_ILi16EEESB_EEEiEEENS5_IJSD_iEEEEEENS5_IJSU_NS5_IJNS5_IJNSA_ILi0EEESD_EEENSA_ILi512EEEEEENS5_IJSX_iEEEEEEEEEEESM_S14_NS4_8TiledMMAINS4_8MMA_AtomIJNS4_23SM100_MMA_MXF4_2x1SM_SSISK_SK_fSL_Li256ELi64ELi16ELNS4_4UMMA5MajorE0ELS19_0ELNS18_7ScaleInE0ELS1A_0EEEEEENSO_INS5_IJSD_SD_SD_EEENS5_IJSX_SX_SX_EEEEENS5_IJNS4_10UnderscoreES1G_S1G_EEEEENS5_IJNS4_28SM100_TMA_2SM_LOAD_MULTICASTES1J_EEENS5_IJNS4_14ComposedLayoutINS4_7SwizzleILi2ELi4ELi3EEENS4_18smem_ptr_flag_bitsILi4EEENSO_INS5_IJNSA_ILi8EEESI_EEENS5_IJSI_SD_EEEEEEENSO_INS5_IJNS5_IJNS5_IJSQ_SD_EEEST_EEESD_NS5_IJSD_SC_EEEEEENS5_IJNS5_IJNS5_IJST_SZ_EEESY_EEESX_NS5_IJSB_SZ_EEEEEEEEEEEvNS4_8identityES1K_S24_vS25_EENS_8epilogue10collective18CollectiveEpilogueINS27_23Sm100TmaWarpSpecializedILi3ELi2ELi32ELb1ELb0EEEJNS5_IJSI_SH_SI_EEENS5_IJNSO_ISI_SD_EENSO_ISP_SD_EEEEENS_10bfloat16_tESN_S2G_SN_NS27_6fusion15FusionCallbacksIS2B_NS2H_17LinearCombinationIS2G_fS2G_fLNS_15FloatRoundStyleE2EEES2C_S2F_JEEENS4_5SM1004TMEM4LOAD26SM100_TMEM_LOAD_32dp32b32xENS4_13SM90_TMA_LOADENS1L_IS1N_NS1O_ILi16EEENSO_INS5_IJS1Q_SP_EEENS5_IJSP_SD_EEEEEEENS4_39AutoVectorizingCopyWithAssumedAlignmentILi128EEENS4_14SM90_TMA_STOREES2W_S2Y_S2Y_EEEvvEEEEvNT_6ParamsE --------------------------
	.section	.text._ZN7cutlass13device_kernelINS_4gemm6kernel13GemmUniversalIN4cute5tupleIJiiiiEEENS1_10collective13CollectiveMmaINS1_46MainloopSm100TmaUmmaWarpSpecializedBlockScaledILi16ELi2ELi2ENS5_IJNS4_1CILi4EEENSA_ILi2EEENSA_ILi1EEEEEEEENS5_IJNSA_ILi256EEENSA_ILi64EEENSA_ILi128EEEEEENS5_IJNS_12float_e2m1_tENS_13float_ue4m3_tEEEENS5_IJNS5_IJlSD_lEEENS4_6LayoutINS5_IJNS5_IJNS5_IJNSA_ILi32EEESB_EEEiEEENS5_IJNS5_IJNSA_ILi16EEESB_EEEiEEENS5_IJSD_iEEEEEENS5_IJSU_NS5_IJNS5_IJNSA_ILi0EEESD_EEENSA_ILi512EEEEEENS5_IJSX_iEEEEEEEEEEESM_S14_NS4_8TiledMMAINS4_8MMA_AtomIJNS4_23SM100_MMA_MXF4_2x1SM_SSISK_SK_fSL_Li256ELi64ELi16ELNS4_4UMMA5MajorE0ELS19_0ELNS18_7ScaleInE0ELS1A_0EEEEEENSO_INS5_IJSD_SD_SD_EEENS5_IJSX_SX_SX_EEEEENS5_IJNS4_10UnderscoreES1G_S1G_EEEEENS5_IJNS4_28SM100_TMA_2SM_LOAD_MULTICASTES1J_EEENS5_IJNS4_14ComposedLayoutINS4_7SwizzleILi2ELi4ELi3EEENS4_18smem_ptr_flag_bitsILi4EEENSO_INS5_IJNSA_ILi8EEESI_EEENS5_IJSI_SD_EEEEEEENSO_INS5_IJNS5_IJNS5_IJSQ_SD_EEEST_EEESD_NS5_IJSD_SC_EEEEEENS5_IJNS5_IJNS5_IJST_SZ_EEESY_EEESX_NS5_IJSB_SZ_EEEEEEEEEEEvNS4_8identityES1K_S24_vS25_EENS_8epilogue10collective18CollectiveEpilogueINS27_23Sm100TmaWarpSpecializedILi3ELi2ELi32ELb1ELb0EEEJNS5_IJSI_SH_SI_EEENS5_IJNSO_ISI_SD_EENSO_ISP_SD_EEEEENS_10bfloat16_tESN_S2G_SN_NS27_6fusion15FusionCallbacksIS2B_NS2H_17LinearCombinationIS2G_fS2G_fLNS_15FloatRoundStyleE2EEES2C_S2F_JEEENS4_5SM1004TMEM4LOAD26SM100_TMEM_LOAD_32dp32b32xENS4_13SM90_TMA_LOADENS1L_IS1N_NS1O_ILi16EEENSO_INS5_IJS1Q_SP_EEENS5_IJSP_SD_EEEEEEENS4_39AutoVectorizingCopyWithAssumedAlignmentILi128EEENS4_14SM90_TMA_STOREES2W_S2Y_S2Y_EEEvvEEEEvNT_6ParamsE,"ax",@progbits
	.align	128
.text._ZN7cutlass13device_kernelINS_4gemm6kernel13GemmUniversalIN4cute5tupleIJiiiiEEENS1_10collective13CollectiveMmaINS1_46MainloopSm100TmaUmmaWarpSpecializedBlockScaledILi16ELi2ELi2ENS5_IJNS4_1CILi4EEENSA_ILi2EEENSA_ILi1EEEEEEEENS5_IJNSA_ILi256EEENSA_ILi64EEENSA_ILi128EEEEEENS5_IJNS_12float_e2m1_tENS_13float_ue4m3_tEEEENS5_IJNS5_IJlSD_lEEENS4_6LayoutINS5_IJNS5_IJNS5_IJNSA_ILi32EEESB_EEEiEEENS5_IJNS5_IJNSA_ILi16EEESB_EEEiEEENS5_IJSD_iEEEEEENS5_IJSU_NS5_IJNS5_IJNSA_ILi0EEESD_EEENSA_ILi512EEEEEENS5_IJSX_iEEEEEEEEEEESM_S14_NS4_8TiledMMAINS4_8MMA_AtomIJNS4_23SM100_MMA_MXF4_2x1SM_SSISK_SK_fSL_Li256ELi64ELi16ELNS4_4UMMA5MajorE0ELS19_0ELNS18_7ScaleInE0ELS1A_0EEEEEENSO_INS5_IJSD_SD_SD_EEENS5_IJSX_SX_SX_EEEEENS5_IJNS4_10UnderscoreES1G_S1G_EEEEENS5_IJNS4_28SM100_TMA_2SM_LOAD_MULTICASTES1J_EEENS5_IJNS4_14ComposedLayoutINS4_7SwizzleILi2ELi4ELi3EEENS4_18smem_ptr_flag_bitsILi4EEENSO_INS5_IJNSA_ILi8EEESI_EEENS5_IJSI_SD_EEEEEEENSO_INS5_IJNS5_IJNS5_IJSQ_SD_EEEST_EEESD_NS5_IJSD_SC_EEEEEENS5_IJNS5_IJNS5_IJST_SZ_EEESY_EEESX_NS5_IJSB_SZ_EEEEEEEEEEEvNS4_8identityES1K_S24_vS25_EENS_8epilogue10collective18CollectiveEpilogueINS27_23Sm100TmaWarpSpecializedILi3ELi2ELi32ELb1ELb0EEEJNS5_IJSI_SH_SI_EEENS5_IJNSO_ISI_SD_EENSO_ISP_SD_EEEEENS_10bfloat16_tESN_S2G_SN_NS27_6fusion15FusionCallbacksIS2B_NS2H_17LinearCombinationIS2G_fS2G_fLNS_15FloatRoundStyleE2EEES2C_S2F_JEEENS4_5SM1004TMEM4LOAD26SM100_TMEM_LOAD_32dp32b32xENS4_13SM90_TMA_LOADENS1L_IS1N_NS1O_ILi16EEENSO_INS5_IJS1Q_SP_EEENS5_IJSP_SD_EEEEEEENS4_39AutoVectorizingCopyWithAssumedAlignmentILi128EEENS4_14SM90_TMA_STOREES2W_S2Y_S2Y_EEEvvEEEEvNT_6ParamsE:
        .type           _ZN7cutlass13device_kernelINS_4gemm6kernel13GemmUniversalIN4cute5tupleIJiiiiEEENS1_10collective13CollectiveMmaINS1_46MainloopSm100TmaUmmaWarpSpecializedBlockScaledILi16ELi2ELi2ENS5_IJNS4_1CILi4EEENSA_ILi2EEENSA_ILi1EEEEEEEENS5_IJNSA_ILi256EEENSA_ILi64EEENSA_ILi128EEEEEENS5_IJNS_12float_e2m1_tENS_13float_ue4m3_tEEEENS5_IJNS5_IJlSD_lEEENS4_6LayoutINS5_IJNS5_IJNS5_IJNSA_ILi32EEESB_EEEiEEENS5_IJNS5_IJNSA_ILi16EEESB_EEEiEEENS5_IJSD_iEEEEEENS5_IJSU_NS5_IJNS5_IJNSA_ILi0EEESD_EEENSA_ILi512EEEEEENS5_IJSX_iEEEEEEEEEEESM_S14_NS4_8TiledMMAINS4_8MMA_AtomIJNS4_23SM100_MMA_MXF4_2x1SM_SSISK_SK_fSL_Li256ELi64ELi16ELNS4_4UMMA5MajorE0ELS19_0ELNS18_7ScaleInE0ELS1A_0EEEEEENSO_INS5_IJSD_SD_SD_EEENS5_IJSX_SX_SX_EEEEENS5_IJNS4_10UnderscoreES1G_S1G_EEEEENS5_IJNS4_28SM100_TMA_2SM_LOAD_MULTICASTES1J_EEENS5_IJNS4_14ComposedLayoutINS4_7SwizzleILi2ELi4ELi3EEENS4_18smem_ptr_flag_bitsILi4EEENSO_INS5_IJNSA_ILi8EEESI_EEENS5_IJSI_SD_EEEEEEENSO_INS5_IJNS5_IJNS5_IJSQ_SD_EEEST_EEESD_NS5_IJSD_SC_EEEEEENS5_IJNS5_IJNS5_IJST_SZ_EEESY_EEESX_NS5_IJSB_SZ_EEEEEEEEEEEvNS4_8identityES1K_S24_vS25_EENS_8epilogue10collective18CollectiveEpilogueINS27_23Sm100TmaWarpSpecializedILi3ELi2ELi32ELb1ELb0EEEJNS5_IJSI_SH_SI_EEENS5_IJNSO_ISI_SD_EENSO_ISP_SD_EEEEENS_10bfloat16_tESN_S2G_SN_NS27_6fusion15FusionCallbacksIS2B_NS2H_17LinearCombinationIS2G_fS2G_fLNS_15FloatRoundStyleE2EEES2C_S2F_JEEENS4_5SM1004TMEM4LOAD26SM100_TMEM_LOAD_32dp32b32xENS4_13SM90_TMA_LOADENS1L_IS1N_NS1O_ILi16EEENSO_INS5_IJS1Q_SP_EEENS5_IJSP_SD_EEEEEEENS4_39AutoVectorizingCopyWithAssumedAlignmentILi128EEENS4_14SM90_TMA_STOREES2W_S2Y_S2Y_EEEvvEEEEvNT_6ParamsE,@function
        .size           _ZN7cutlass13device_kernelINS_4gemm6kernel13GemmUniversalIN4cute5tupleIJiiiiEEENS1_10collective13CollectiveMmaINS1_46MainloopSm100TmaUmmaWarpSpecializedBlockScaledILi16ELi2ELi2ENS5_IJNS4_1CILi4EEENSA_ILi2EEENSA_ILi1EEEEEEEENS5_IJNSA_ILi256EEENSA_ILi64EEENSA_ILi128EEEEEENS5_IJNS_12float_e2m1_tENS_13float_ue4m3_tEEEENS5_IJNS5_IJlSD_lEEENS4_6LayoutINS5_IJNS5_IJNS5_IJNSA_ILi32EEESB_EEEiEEENS5_IJNS5_IJNSA_ILi16EEESB_EEEiEEENS5_IJSD_iEEEEEENS5_IJSU_NS5_IJNS5_IJNSA_ILi0EEESD_EEENSA_ILi512EEEEEENS5_IJSX_iEEEEEEEEEEESM_S14_NS4_8TiledMMAINS4_8MMA_AtomIJNS4_23SM100_MMA_MXF4_2x1SM_SSISK_SK_fSL_Li256ELi64ELi16ELNS4_4UMMA5MajorE0ELS19_0ELNS18_7ScaleInE0ELS1A_0EEEEEENSO_INS5_IJSD_SD_SD_EEENS5_IJSX_SX_SX_EEEEENS5_IJNS4_10UnderscoreES1G_S1G_EEEEENS5_IJNS4_28SM100_TMA_2SM_LOAD_MULTICASTES1J_EEENS5_IJNS4_14ComposedLayoutINS4_7SwizzleILi2ELi4ELi3EEENS4_18smem_ptr_flag_bitsILi4EEENSO_INS5_IJNSA_ILi8EEESI_EEENS5_IJSI_SD_EEEEEEENSO_INS5_IJNS5_IJNS5_IJSQ_SD_EEEST_EEESD_NS5_IJSD_SC_EEEEEENS5_IJNS5_IJNS5_IJST_SZ_EEESY_EEESX_NS5_IJSB_SZ_EEEEEEEEEEEvNS4_8identityES1K_S24_vS25_EENS_8epilogue10collective18CollectiveEpilogueINS27_23Sm100TmaWarpSpecializedILi3ELi2ELi32ELb1ELb0EEEJNS5_IJSI_SH_SI_EEENS5_IJNSO_ISI_SD_EENSO_ISP_SD_EEEEENS_10bfloat16_tESN_S2G_SN_NS27_6fusion15FusionCallbacksIS2B_NS2H_17LinearCombinationIS2G_fS2G_fLNS_15FloatRoundStyleE2EEES2C_S2F_JEEENS4_5SM1004TMEM4LOAD26SM100_TMEM_LOAD_32dp32b32xENS4_13SM90_TMA_LOADENS1L_IS1N_NS1O_ILi16EEENSO_INS5_IJS1Q_SP_EEENS5_IJSP_SD_EEEEEEENS4_39AutoVectorizingCopyWithAssumedAlignmentILi128EEENS4_14SM90_TMA_STOREES2W_S2Y_S2Y_EEEvvEEEEvNT_6ParamsE,(.L_x_212 - _ZN7cutlass13device_kernelINS_4gemm6kernel13GemmUniversalIN4cute5tupleIJiiiiEEENS1_10collective13CollectiveMmaINS1_46MainloopSm100TmaUmmaWarpSpecializedBlockScaledILi16ELi2ELi2ENS5_IJNS4_1CILi4EEENSA_ILi2EEENSA_ILi1EEEEEEEENS5_IJNSA_ILi256EEENSA_ILi64EEENSA_ILi128EEEEEENS5_IJNS_12float_e2m1_tENS_13float_ue4m3_tEEEENS5_IJNS5_IJlSD_lEEENS4_6LayoutINS5_IJNS5_IJNS5_IJNSA_ILi32EEESB_EEEiEEENS5_IJNS5_IJNSA_ILi16EEESB_EEEiEEENS5_IJSD_iEEEEEENS5_IJSU_NS5_IJNS5_IJNSA_ILi0EEESD_EEENSA_ILi512EEEEEENS5_IJSX_iEEEEEEEEEEESM_S14_NS4_8TiledMMAINS4_8MMA_AtomIJNS4_23SM100_MMA_MXF4_2x1SM_SSISK_SK_fSL_Li256ELi64ELi16ELNS4_4UMMA5MajorE0ELS19_0ELNS18_7ScaleInE0ELS1A_0EEEEEENSO_INS5_IJSD_SD_SD_EEENS5_IJSX_SX_SX_EEEEENS5_IJNS4_10UnderscoreES1G_S1G_EEEEENS5_IJNS4_28SM100_TMA_2SM_LOAD_MULTICASTES1J_EEENS5_IJNS4_14ComposedLayoutINS4_7SwizzleILi2ELi4ELi3EEENS4_18smem_ptr_flag_bitsILi4EEENSO_INS5_IJNSA_ILi8EEESI_EEENS5_IJSI_SD_EEEEEEENSO_INS5_IJNS5_IJNS5_IJSQ_SD_EEEST_EEESD_NS5_IJSD_SC_EEEEEENS5_IJNS5_IJNS5_IJST_SZ_EEESY_EEESX_NS5_IJSB_SZ_EEEEEEEEEEEvNS4_8identityES1K_S24_vS25_EENS_8epilogue10collective18CollectiveEpilogueINS27_23Sm100TmaWarpSpecializedILi3ELi2ELi32ELb1ELb0EEEJNS5_IJSI_SH_SI_EEENS5_IJNSO_ISI_SD_EENSO_ISP_SD_EEEEENS_10bfloat16_tESN_S2G_SN_NS27_6fusion15FusionCallbacksIS2B_NS2H_17LinearCombinationIS2G_fS2G_fLNS_15FloatRoundStyleE2EEES2C_S2F_JEEENS4_5SM1004TMEM4LOAD26SM100_TMEM_LOAD_32dp32b32xENS4_13SM90_TMA_LOADENS1L_IS1N_NS1O_ILi16EEENSO_INS5_IJS1Q_SP_EEENS5_IJSP_SD_EEEEEEENS4_39AutoVectorizingCopyWithAssumedAlignmentILi128EEENS4_14SM90_TMA_STOREES2W_S2Y_S2Y_EEEvvEEEEvNT_6ParamsE)
        .other          _ZN7cutlass13device_kernelINS_4gemm6kernel13GemmUniversalIN4cute5tupleIJiiiiEEENS1_10collective13CollectiveMmaINS1_46MainloopSm100TmaUmmaWarpSpecializedBlockScaledILi16ELi2ELi2ENS5_IJNS4_1CILi4EEENSA_ILi2EEENSA_ILi1EEEEEEEENS5_IJNSA_ILi256EEENSA_ILi64EEENSA_ILi128EEEEEENS5_IJNS_12float_e2m1_tENS_13float_ue4m3_tEEEENS5_IJNS5_IJlSD_lEEENS4_6LayoutINS5_IJNS5_IJNS5_IJNSA_ILi32EEESB_EEEiEEENS5_IJNS5_IJNSA_ILi16EEESB_EEEiEEENS5_IJSD_iEEEEEENS5_IJSU_NS5_IJNS5_IJNSA_ILi0EEESD_EEENSA_ILi512EEEEEENS5_IJSX_iEEEEEEEEEEESM_S14_NS4_8TiledMMAINS4_8MMA_AtomIJNS4_23SM100_MMA_MXF4_2x1SM_SSISK_SK_fSL_Li256ELi64ELi16ELNS4_4UMMA5MajorE0ELS19_0ELNS18_7ScaleInE0ELS1A_0EEEEEENSO_INS5_IJSD_SD_SD_EEENS5_IJSX_SX_SX_EEEEENS5_IJNS4_10UnderscoreES1G_S1G_EEEEENS5_IJNS4_28SM100_TMA_2SM_LOAD_MULTICASTES1J_EEENS5_IJNS4_14ComposedLayoutINS4_7SwizzleILi2ELi4ELi3EEENS4_18smem_ptr_flag_bitsILi4EEENSO_INS5_IJNSA_ILi8EEESI_EEENS5_IJSI_SD_EEEEEEENSO_INS5_IJNS5_IJNS5_IJSQ_SD_EEEST_EEESD_NS5_IJSD_SC_EEEEEENS5_IJNS5_IJNS5_IJST_SZ_EEESY_EEESX_NS5_IJSB_SZ_EEEEEEEEEEEvNS4_8identityES1K_S24_vS25_EENS_8epilogue10collective18CollectiveEpilogueINS27_23Sm100TmaWarpSpecializedILi3ELi2ELi32ELb1ELb0EEEJNS5_IJSI_SH_SI_EEENS5_IJNSO_ISI_SD_EENSO_ISP_SD_EEEEENS_10bfloat16_tESN_S2G_SN_NS27_6fusion15FusionCallbacksIS2B_NS2H_17LinearCombinationIS2G_fS2G_fLNS_15FloatRoundStyleE2EEES2C_S2F_JEEENS4_5SM1004TMEM4LOAD26SM100_TMEM_LOAD_32dp32b32xENS4_13SM90_TMA_LOADENS1L_IS1N_NS1O_ILi16EEENSO_INS5_IJS1Q_SP_EEENS5_IJSP_SD_EEEEEEENS4_39AutoVectorizingCopyWithAssumedAlignmentILi128EEENS4_14SM90_TMA_STOREES2W_S2Y_S2Y_EEEvvEEEEvNT_6ParamsE,@"STO_CUDA_ENTRY STV_DEFAULT"
_ZN7cutlass13device_kernelINS_4gemm6kernel13GemmUniversalIN4cute5tupleIJiiiiEEENS1_10collective13CollectiveMmaINS1_46MainloopSm100TmaUmmaWarpSpecializedBlockScaledILi16ELi2ELi2ENS5_IJNS4_1CILi4EEENSA_ILi2EEENSA_ILi1EEEEEEEENS5_IJNSA_ILi256EEENSA_ILi64EEENSA_ILi128EEEEEENS5_IJNS_12float_e2m1_tENS_13float_ue4m3_tEEEENS5_IJNS5_IJlSD_lEEENS4_6LayoutINS5_IJNS5_IJNS5_IJNSA_ILi32EEESB_EEEiEEENS5_IJNS5_IJNSA_ILi16EEESB_EEEiEEENS5_IJSD_iEEEEEENS5_IJSU_NS5_IJNS5_IJNSA_ILi0EEESD_EEENSA_ILi512EEEEEENS5_IJSX_iEEEEEEEEEEESM_S14_NS4_8TiledMMAINS4_8MMA_AtomIJNS4_23SM100_MMA_MXF4_2x1SM_SSISK_SK_fSL_Li256ELi64ELi16ELNS4_4UMMA5MajorE0ELS19_0ELNS18_7ScaleInE0ELS1A_0EEEEEENSO_INS5_IJSD_SD_SD_EEENS5_IJSX_SX_SX_EEEEENS5_IJNS4_10UnderscoreES1G_S1G_EEEEENS5_IJNS4_28SM100_TMA_2SM_LOAD_MULTICASTES1J_EEENS5_IJNS4_14ComposedLayoutINS4_7SwizzleILi2ELi4ELi3EEENS4_18smem_ptr_flag_bitsILi4EEENSO_INS5_IJNSA_ILi8EEESI_EEENS5_IJSI_SD_EEEEEEENSO_INS5_IJNS5_IJNS5_IJSQ_SD_EEEST_EEESD_NS5_IJSD_SC_EEEEEENS5_IJNS5_IJNS5_IJST_SZ_EEESY_EEESX_NS5_IJSB_SZ_EEEEEEEEEEEvNS4_8identityES1K_S24_vS25_EENS_8epilogue10collective18CollectiveEpilogueINS27_23Sm100TmaWarpSpecializedILi3ELi2ELi32ELb1ELb0EEEJNS5_IJSI_SH_SI_EEENS5_IJNSO_ISI_SD_EENSO_ISP_SD_EEEEENS_10bfloat16_tESN_S2G_SN_NS27_6fusion15FusionCallbacksIS2B_NS2H_17LinearCombinationIS2G_fS2G_fLNS_15FloatRoundStyleE2EEES2C_S2F_JEEENS4_5SM1004TMEM4LOAD26SM100_TMEM_LOAD_32dp32b32xENS4_13SM90_TMA_LOADENS1L_IS1N_NS1O_ILi16EEENSO_INS5_IJS1Q_SP_EEENS5_IJSP_SD_EEEEEEENS4_39AutoVectorizingCopyWithAssumedAlignmentILi128EEENS4_14SM90_TMA_STOREES2W_S2Y_S2Y_EEEvvEEEEvNT_6ParamsE:
[----:B------:R-:W1:Y:S01]  /*0000*/  LDC R1, c[0x0][0x37c] ;  /* 0x0000df00ff017b82 */ /* 0x000e620000000800 */
[----:B------:R-:W2:Y:S01]  /*0010*/  S2R R95, SR_TID.X ;  /* 0x00000000005f7919 */ /* 0x000ea20000002100 */
[----:B------:R-:W3:Y:S06]  /*0020*/  LDCU.64 UR12, c[0x0][0xc90] ;  /* 0x00019200ff0c77ac */ /* 0x000eec0008000a00 */
[----:B------:R-:W4:Y:S01]  /*0030*/  S2UR UR60, SR_CgaCtaId ;  /* 0x00000000003c79c3 */ /* 0x000f220000008800 */
[----:B------:R-:W-:Y:S02]  /*0040*/  PRMT R88, RZ, 0x7610, R88 ;  /* 0x00007610ff587816 */ /* 0x000fe40000000058 */
[----:B------:R-:W-:-:S02]  /*0050*/  ELECT P0, URZ, PT ;  /* 0x0000000000ff782f */ /* 0x000fc40003800000 */
[----:B---3--:R-:W-:-:S04]  /*0060*/  ISETP.NE.U32.AND P1, PT, RZ, UR12, PT ;  /* 0x0000000cff007c0c */ /* 0x008fc8000bf25070 */
[----:B------:R-:W-:Y:S01]  /*0070*/  ISETP.NE.AND.EX P2, PT, RZ, UR13, PT, P1 ;  /* 0x0000000dff007c0c */ /* 0x000fe2000bf45310 */
[----:B----4-:R-:W-:Y:S02]  /*0080*/  ULOP3.LUT UR57, UR60, 0x1, URZ, 0xc0, !UPT ;  /* 0x000000013c397892 */ /* 0x010fe4000f8ec0ff */
[----:B------:R-:W-:Y:S01]  /*0090*/  ULOP3.LUT UR55, UR60, 0x1, URZ, 0x3c, !UPT ;  /* 0x000000013c377892 */ /* 0x000fe2000f8e3cff */
[----:B--2---:R-:W-:-:S05]  /*00a0*/  SHF.R.U32.HI R89, RZ, 0x5, R95 ;  /* 0x00000005ff597819 */ /* 0x004fca000001165f */
[----:B------:R-:W2:Y:S02]  /*00b0*/  SHFL.IDX PT, R0, R89, RZ, 0x1f ;  /* 0x00001fff59007589 */ /* 0x000ea400000e0000 */
[----:B--2---:R-:W-:Y:S02]  /*00c0*/  R2UR UR24, R0 ;  /* 0x00000000001872ca */ /* 0x004fe400000e0000 */
[----:B-1----:R-:W-:Y:S05]  /*00d0*/  @P2 BRA `(.L_x_0) ;  /* 0x0000000000302947 */ /* 0x002fea0003800000 */
[----:B------:R-:W1:Y:S02]  /*00e0*/  LDCU.64 UR4, c[0x0][0xc88] ;  /* 0x00019100ff0477ac */ /* 0x000e640008000a00 */
[----:B-1----:R-:W-:-:S04]  /*00f0*/  UISETP.NE.U32.AND UP0, UPT, UR4, URZ, UPT ;  /* 0x000000ff0400728c */ /* 0x002fc8000bf05070 */
[----:B------:R-:W-:-:S09]  /*0100*/  UISETP.NE.AND.EX UP0, UPT, UR5, URZ, UPT, UP0 ;  /* 0x000000ff0500728c */ /* 0x000fd2000bf05300 */
[----:B------:R-:W-:Y:S05]  /*0110*/  BRA.U !UP0, `(.L_x_1) ;  /* 0x0000000108147547 */ /* 0x000fea000b800000 */
[----:B------:R-:W1:Y:S01]  /*0120*/  LDC.64 R2, c[0x0][0xc88] ;  /* 0x00032200ff027b82 */ /* 0x000e620000000a00 */
[----:B------:R-:W1:Y:S02]  /*0130*/  LDCU.64 UR4, c[0x0][0x358] ;  /* 0x00006b00ff0477ac */ /* 0x000e640008000a00 */
[----:B-1----:R1:W5:Y:S01]  /*0140*/  LDG.E R41, desc[UR4][R2.64] ;  /* 0x0000000402297981 */ /* 0x002362000c1e1900 */
[----:B------:R-:W-:Y:S01]  /*0150*/  HFMA2 R88, -RZ, RZ, 0, 5.9604644775390625e-08 ;  /* 0x00000001ff587431 */ /* 0x000fe200000001ff */
[----:B------:R-:W-:Y:S05]  /*0160*/  BRA `(.L_x_0) ;  /* 0x00000000000c7947 */ /* 0x000fea0003800000 */
.L_x_1:
[----:B------:R-:W1:Y:S01]  /*0170*/  LDCU UR4, c[0x0][0xc80] ;  /* 0x00019000ff0477ac */ /* 0x000e620008000800 */
[----:B------:R-:W-:Y:S01]  /*0180*/  HFMA2 R88, -RZ, RZ, 0, 5.9604644775390625e-08 ;  /* 0x00000001ff587431 */ /* 0x000fe200000001ff */
[----:B-1----:R-:W-:-:S07]  /*0190*/  MOV R41, UR4 ;  /* 0x0000000400297c02 */ /* 0x002fce0008000f00 */
.L_x_0:
[----:B------:R-:W2:Y:S02]  /*01a0*/  LDCU.64 UR4, c[0x0][0xcb0] ;  /* 0x00019600ff0477ac */ /* 0x000ea40008000a00 */
[----:B--2---:R-:W-:-:S04]  /*01b0*/  UISETP.NE.U32.AND UP0, UPT, UR4, URZ, UPT ;  /* 0x000000ff0400728c */ /* 0x004fc8000bf05070 */
[----:B------:R-:W-:-:S09]  /*01c0*/  UISETP.NE.AND.EX UP0, UPT, UR5, URZ, UPT, UP0 ;  /* 0x000000ff0500728c */ /* 0x000fd2000bf05300 */
[----:B------:R-:W-:Y:S05]  /*01d0*/  BRA.U UP0, `(.L_x_2) ;  /* 0x0000000100287547 */ /* 0x000fea000b800000 */
[----:B------:R-:W2:Y:S02]  /*01e0*/  LDCU.64 UR4, c[0x0][0xca8] ;  /* 0x00019500ff0477ac */ /* 0x000ea40008000a00 */
[----:B--2---:R-:W-:-:S04]  /*01f0*/  UISETP.NE.U32.AND UP0, UPT, UR4, URZ, UPT ;  /* 0x000000ff0400728c */ /* 0x004fc8000bf05070 */
[----:B------:R-:W-:-:S09]  /*0200*/  UISETP.NE.AND.EX UP0, UPT, UR5, URZ, UPT, UP0 ;  /* 0x000000ff0500728c */ /* 0x000fd2000bf05300 */
[----:B------:R-:W-:Y:S05]  /*0210*/  BRA.U !UP0, `(.L_x_3) ;  /* 0x0000000108107547 */ /* 0x000fea000b800000 */
[----:B------:R-:W2:Y:S01]  /*0220*/  LDC.64 R38, c[0x0][0xca8] ;  /* 0x00032a00ff267b82 */ /* 0x000ea20000000a00 */
[----:B------:R-:W2:Y:S02]  /*0230*/  LDCU.64 UR4, c[0x0][0x358] ;  /* 0x00006b00ff0477ac */ /* 0x000ea40008000a00 */
[----:B--2---:R2:W5:Y:S01]  /*0240*/  LDG.E R38, desc[UR4][R38.64] ;  /* 0x0000000426267981 */ /* 0x004562000c1e1900 */
[----:B------:R-:W-:Y:S05]  /*0250*/  BRA `(.L_x_2) ;  /* 0x0000000000087947 */ /* 0x000fea0003800000 */
.L_x_3:
[----:B------:R-:W2:Y:S02]  /*0260*/  LDCU UR4, c[0x0][0xca0] ;  /* 0x00019400ff0477ac */ /* 0x000ea40008000800 */
[----:B--2---:R-:W-:Y:S02]  /*0270*/  MOV R38, UR4 ;  /* 0x0000000400267c02 */ /* 0x004fe40008000f00 */
.L_x_2:
[----:B------:R-:W-:Y:S01]  /*0280*/  IMAD.U32 R0, RZ, RZ, UR24 ;  /* 0x00000018ff007e24 */ /* 0x000fe2000f8e00ff */
[----:B------:R-:W-:Y:S04]  /*0290*/  BSSY.RECONVERGENT B0, `(.L_x_4) ;  /* 0x0000012000007945 */ /* 0x000fe80003800200 */
[C---:B------:R-:W-:Y:S02]  /*02a0*/  ISETP.NE.OR P3, PT, R0.reuse, 0x1, !P0 ;  /* 0x000000010000780c */ /* 0x040fe40004765670 */
[----:B------:R-:W-:-:S11]  /*02b0*/  ISETP.NE.OR P2, PT, R0, 0x3, !P0 ;  /* 0x000000030000780c */ /* 0x000fd60004745670 */
[----:B------:R-:W-:Y:S05]  /*02c0*/  @P3 BRA `(.L_x_5) ;  /* 0x0000000000383947 */ /* 0x000fea0003800000 */
[----:B------:R-:W3:Y:S02]  /*02d0*/  LDCU.64 UR4, c[0x0][0x348] ;  /* 0x00006900ff0477ac */ /* 0x000ee40008000a00 */
[----:B---3--:R-:W-:Y:S02]  /*02e0*/  UIADD3 UR10, UP3, UPT, UR4, 0x80, URZ ;  /* 0x00000080040a7890 */ /* 0x008fe4000ff7e0ff */
[----:B------:R-:W-:Y:S02]  /*02f0*/  UIADD3 UR8, UP2, UPT, UR4, 0x180, URZ ;  /* 0x0000018004087890 */ /* 0x000fe4000ff5e0ff */
[----:B------:R-:W-:Y:S02]  /*0300*/  UIADD3 UR6, UP1, UPT, UR4, 0x280, URZ ;  /* 0x0000028004067890 */ /* 0x000fe4000ff3e0ff */
[----:B------:R-:W-:Y:S02]  /*0310*/  UIADD3 UR4, UP0, UPT, UR4, 0x380, URZ ;  /* 0x0000038004047890 */ /* 0x000fe4000ff1e0ff */
[----:B------:R-:W-:-:S02]  /*0320*/  UIADD3.X UR11, UPT, UPT, URZ, UR5, URZ, UP3, !UPT ;  /* 0x00000005ff0b7290 */ /* 0x000fc40009ffe4ff */
[----:B------:R-:W-:Y:S02]  /*0330*/  UIADD3.X UR9, UPT, UPT, URZ, UR5, URZ, UP2, !UPT ;  /* 0x00000005ff097290 */ /* 0x000fe400097fe4ff */
[----:B------:R-:W-:Y:S02]  /*0340*/  UIADD3.X UR7, UPT, UPT, URZ, UR5, URZ, UP1, !UPT ;  /* 0x00000005ff077290 */ /* 0x000fe40008ffe4ff */
[----:B------:R-:W-:-:S03]  /*0350*/  UIADD3.X UR5, UPT, UPT, URZ, UR5, URZ, UP0, !UPT ;  /* 0x00000005ff057290 */ /* 0x000fc600087fe4ff */
[----:B------:R3:W-:Y:S02]  /*0360*/  UTMACCTL.PF [UR10] ;  /* 0x000000000a0079b9 */ /* 0x0007e40008040000 */
[----:B------:R3:W-:Y:S02]  /*0370*/  UTMACCTL.PF [UR8] ;  /* 0x00000000080079b9 */ /* 0x0007e40008040000 */
[----:B------:R3:W-:Y:S02]  /*0380*/  UTMACCTL.PF [UR6] ;  /* 0x00000000060079b9 */ /* 0x0007e40008040000 */
[----:B------:R3:W-:Y:S02]  /*0390*/  UTMACCTL.PF [UR4] ;  /* 0x00000000040079b9 */ /* 0x0007e40008040000 */
[----:B---3--:R-:W-:Y:S01]  /*03a0*/  NOP ;  /* 0x0000000000007918 */ /* 0x008fe20000000000 */
.L_x_5:
[----:B------:R-:W-:Y:S05]  /*03b0*/  BSYNC.RECONVERGENT B0 ;  /* 0x0000000000007941 */ /* 0x000fea0003800200 */
.L_x_4:
[----:B------:R-:W-:Y:S04]  /*03c0*/  BSSY.RECONVERGENT B0, `(.L_x_6) ;  /* 0x000000a000007945 */ /* 0x000fe80003800200 */
[----:B------:R-:W-:Y:S05]  /*03d0*/  @P2 BRA `(.L_x_7) ;  /* 0x0000000000202947 */ /* 0x000fea0003800000 */
[----:B------:R-:W3:Y:S02]  /*03e0*/  LDCU.64 UR4, c[0x0][0x348] ;  /* 0x00006900ff0477ac */ /* 0x000ee40008000a00 */
[----:B---3--:R-:W-:Y:S02]  /*03f0*/  UIADD3 UR6, UP1, UPT, UR4, 0x980, URZ ;  /* 0x0000098004067890 */ /* 0x008fe4000ff3e0ff */
[----:B------:R-:W-:Y:S02]  /*0400*/  UIADD3 UR4, UP0, UPT, UR4, 0xa80, URZ ;  /* 0x00000a8004047890 */ /* 0x000fe4000ff1e0ff */
[----:B------:R-:W-:Y:S02]  /*0410*/  UIADD3.X UR7, UPT, UPT, URZ, UR5, URZ, UP1, !UPT ;  /* 0x00000005ff077290 */ /* 0x000fe40008ffe4ff */
[----:B------:R-:W-:-:S07]  /*0420*/  UIADD3.X UR5, UPT, UPT, URZ, UR5, URZ, UP0, !UPT ;  /* 0x00000005ff057290 */ /* 0x000fce00087fe4ff */
[----:B------:R3:W-:Y:S02]  /*0430*/  UTMACCTL.PF [UR6] ;  /* 0x00000000060079b9 */ /* 0x0007e40008040000 */
[----:B------:R3:W-:Y:S02]  /*0440*/  UTMACCTL.PF [UR4] ;  /* 0x00000000040079b9 */ /* 0x0007e40008040000 */
[----:B---3--:R-:W-:Y:S01]  /*0450*/  NOP ;  /* 0x0000000000007918 */ /* 0x008fe20000000000 */
.L_x_7:
[----:B------:R-:W-:Y:S05]  /*0460*/  BSYNC.RECONVERGENT B0 ;  /* 0x0000000000007941 */ /* 0x000fea0003800200 */
.L_x_6:
[----:B------:R-:W3:Y:S01]  /*0470*/  LDCU.64 UR4, c[0x0][0xc88] ;  /* 0x00019100ff0477ac */ /* 0x000ee20008000a00 */
[----:B------:R-:W-:Y:S01]  /*0480*/  ISETP.NE.AND.EX P1, PT, RZ, UR13, PT, P1 ;  /* 0x0000000dff007c0c */ /* 0x000fe2000bf25310 */
[----:B------:R-:W-:Y:S01]  /*0490*/  UPLOP3.LUT UP5, UPT, UPT, UPT, UPT, 0x80, 0x8 ;  /* 0x000000000008789c */ /* 0x000fe20003faf070 */
[----:B---3--:R-:W-:-:S04]  /*04a0*/  ISETP.NE.U32.AND P2, PT, RZ, UR4, PT ;  /* 0x00000004ff007c0c */ /* 0x008fc8000bf45070 */
[----:B------:R-:W-:-:S13]  /*04b0*/  ISETP.NE.AND.EX P2, PT, RZ, UR5, PT, P2 ;  /* 0x00000005ff007c0c */ /* 0x000fda000bf45320 */
[----:B------:R-:W-:Y:S05]  /*04c0*/  @P2 BRA P1, `(.L_x_8) ;  /* 0x0000000000282947 */ /* 0x000fea0000800000 */
[----:B------:R-:W-:Y:S01]  /*04d0*/  UISETP.NE.U32.AND UP0, UPT, UR12, URZ, UPT ;  /* 0x000000ff0c00728c */ /* 0x000fe2000bf05070 */
[----:B-----5:R-:W-:Y:S01]  /*04e0*/  FSETP.NEU.AND P1, PT, R41, RZ, PT ;  /* 0x000000ff2900720b */ /* 0x020fe20003f2d000 */
[----:B------:R-:W-:Y:S02]  /*04f0*/  UISETP.NE.U32.AND UP2, UPT, UR4, URZ, UPT ;  /* 0x000000ff0400728c */ /* 0x000fe4000bf45070 */
[----:B------:R-:W-:Y:S02]  /*0500*/  UISETP.NE.AND.EX UP1, UPT, UR13, URZ, UPT, UP0 ;  /* 0x000000ff0d00728c */ /* 0x000fe4000bf25300 */
[----:B------:R-:W-:-:S04]  /*0510*/  UISETP.NE.AND.EX UP0, UPT, UR5, URZ, UPT, UP2 ;  /* 0x000000ff0500728c */ /* 0x000fc8000bf05320 */
[----:B------:R-:W-:-:S04]  /*0520*/  USEL UR4, URZ, 0xffffffff, UP0 ;  /* 0xffffffffff047887 */ /* 0x000fc80008000000 */
[----:B------:R-:W-:Y:S01]  /*0530*/  VOTEU.ANY UP0, P1 ;  /* 0x0000000000ff7886 */ /* 0x000fe20000800100 */
[----:B------:R-:W-:-:S04]  /*0540*/  @!UP1 USEL UR4, URZ, 0xffffffff, UP0 ;  /* 0xffffffffff049887 */ /* 0x000fc80008000000 */
[----:B------:R-:W-:-:S04]  /*0550*/  ULOP3.LUT UR4, UR4, 0x1, URZ, 0xc0, !UPT ;  /* 0x0000000104047892 */ /* 0x000fc8000f8ec0ff */
[----:B------:R-:W-:-:S11]  /*0560*/  UISETP.NE.U32.AND UP5, UPT, UR4, 0x1, UPT ;  /* 0x000000010400788c */ /* 0x000fd6000bfa5070 */
.L_x_8:
[----:B------:R-:W3:Y:S01]  /*0570*/  SHFL.IDX PT, R0, R89, RZ, 0x1f ;  /* 0x00001fff59007589 */ /* 0x000ee200000e0000 */
[----:B------:R-:W-:-:S04]  /*0580*/  UISETP.NE.AND UP0, UPT, UR24, 0x2, UPT ;  /* 0x000000021800788c */ /* 0x000fc8000bf05270 */
[----:B------:R-:W-:Y:S02]  /*0590*/  UISETP.EQ.AND UP1, UPT, UR57, URZ, !UP0 ;  /* 0x000000ff3900728c */ /* 0x000fe4000c722270 */
[----:B------:R-:W-:-:S04]  /*05a0*/  USEL UR52, URZ, 0x1, UP0 ;  /* 0x00000001ff347887 */ /* 0x000fc80008000000 */
[----:B------:R-:W-:Y:S02]  /*05b0*/  PLOP3.LUT P4, PT, P0, PT, UP1, 0x80, 0x8 ;  /* 0x000000000008781c */ /* 0x000fe4000078f018 */
[----:B---3--:R-:W-:-:S13]  /*05c0*/  ISETP.NE.AND P1, PT, R0, RZ, PT ;  /* 0x000000ff0000720c */ /* 0x008fda0003f25270 */
[----:B------:R-:W-:Y:S05]  /*05d0*/  @P1 BRA `(.L_x_9) ;  /* 0x0000000000c01947 */ /* 0x000fea0003800000 */
[----:B------:R-:W-:Y:S01]  /*05e0*/  ELECT P1, URZ, PT ;  /* 0x0000000000ff782f */ /* 0x000fe20003820000 */
[----:B------:R-:W-:-:S12]  /*05f0*/  BSSY.RECONVERGENT B0, `(.L_x_9) ;  /* 0x000002e000007945 */ /* 0x000fd80003800200 */
[----:B------:R-:W-:Y:S05]  /*0600*/  @!P1 BRA `(.L_x_10) ;  /* 0x0000000000b09947 */ /* 0x000fea0003800000 */
[----:B------:R-:W-:Y:S01]  /*0610*/  UMOV UR4, 0x400 ;  /* 0x0000040000047882 */ /* 0x000fe20000000000 */
[----:B------:R-:W-:Y:S01]  /*0620*/  UMOV UR8, 0x1 ;  /* 0x0000000100087882 */ /* 0x000fe20000000000 */
[----:B------:R-:W-:Y:S01]  /*0630*/  UMOV UR6, 0x3 ;  /* 0x0000000300067882 */ /* 0x000fe20000000000 */
[----:B------:R-:W-:Y:S02]  /*0640*/  ULEA UR4, UR60, UR4, 0x18 ;  /* 0x000000043c047291 */ /* 0x000fe4000f8ec0ff */
[----:B------:R-:W-:-:S04]  /*0650*/  UIADD3 UR8, UPT, UPT, -UR8, 0x100000, URZ ;  /* 0x0010000008087890 */ /* 0x000fc8000fffe1ff */
[----:B------:R-:W-:Y:S02]  /*0660*/  USHF.L.U32 UR9, UR8, 0xb, URZ ;  /* 0x0000000b08097899 */ /* 0x000fe400080006ff */
[----:B------:R-:W-:Y:S02]  /*0670*/  USHF.L.U32 UR8, UR8, 0x1, URZ ;  /* 0x0000000108087899 */ /* 0x000fe400080006ff */
[----:B------:R-:W-:-:S04]  /*0680*/  UIADD3 UR6, UPT, UPT, -UR6, 0x100000, URZ ;  /* 0x0010000006067890 */ /* 0x000fc8000fffe1ff */
[----:B------:R-:W-:Y:S02]  /*0690*/  USHF.L.U32 UR7, UR6, 0xb, URZ ;  /* 0x0000000b06077899 */ /* 0x000fe400080006ff */
[----:B------:R-:W-:Y:S01]  /*06a0*/  USHF.L.U32 UR6, UR6, 0x1, URZ ;  /* 0x0000000106067899 */ /* 0x000fe200080006ff */
[----:B------:R-:W3:Y:S03]  /*06b0*/  FENCE.VIEW.ASYNC.S ;  /* 0x00000000000073c6 */ /* 0x000ee60000000000 */
[----:B---3--:R3:W4:Y:S08]  /*06c0*/  SYNCS.EXCH.64 URZ, [UR4], UR8 ;  /* 0x0000000804ff75b2 */ /* 0x0087300008000100 */
[----:B------:R3:W1:Y:S01]  /*06d0*/  SYNCS.EXCH.64 URZ, [UR4+0x80], UR6 ;  /* 0x0000800604ff75b2 */ /* 0x0006620008000100 */
        /* <DEDUP_REMOVED lines=29> */
[----:B------:R3:W1:Y:S02]  /*08b0*/  SYNCS.EXCH.64 URZ, [UR4+0xf8], UR6 ;  /* 0x0000f80604ff75b2 */ /* 0x0006640008000100 */
[----:B---34-:R-:W-:Y:S01]  /*08c0*/  NOP ;  /* 0x0000000000007918 */ /* 0x018fe20000000000 */
.L_x_10:
[----:B------:R-:W-:Y:S05]  /*08d0*/  BSYNC.RECONVERGENT B0 ;  /* 0x0000000000007941 */ /* 0x000fea0003800200 */
.L_x_9:
[----:B------:R-:W3:Y:S01]  /*08e0*/  SHFL.IDX PT, R0, R89, RZ, 0x1f ;  /* 0x00001fff59007589 */ /* 0x000ee200000e0000 */
[----:B------:R-:W-:Y:S01]  /*08f0*/  NOP ;  /* 0x0000000000007918 */ /* 0x000fe20000000000 */
[----:B---3--:R-:W-:-:S13]  /*0900*/  ISETP.NE.AND P1, PT, R0, 0x1, PT ;  /* 0x000000010000780c */ /* 0x008fda0003f25270 */
[----:B------:R-:W-:Y:S05]  /*0910*/  @P1 BRA `(.L_x_11) ;  /* 0x00000000004c1947 */ /* 0x000fea0003800000 */
        /* <DEDUP_REMOVED lines=10> */
[----:B------:R-:W-:Y:S01]  /*09c0*/  ELECT P1, URZ, PT ;  /* 0x0000000000ff782f */ /* 0x000fe20003820000 */
[----:B------:R-:W3:Y:S02]  /*09d0*/  FENCE.VIEW.ASYNC.S ;  /* 0x00000000000073c6 */ /* 0x000ee40000000000 */
[----:B---3--:R3:W4:Y:S08]  /*09e0*/  SYNCS.EXCH.64 URZ, [UR4+0x100], UR8 ;  /* 0x0001000804ff75b2 */ /* 0x0087300008000100 */
[----:B------:R3:W1:Y:S01]  /*09f0*/  SYNCS.EXCH.64 URZ, [UR4+0x118], UR6 ;  /* 0x0001180604ff75b2 */ /* 0x0006620008000100 */
[----:B------:R3:W1:Y:S01]  /*0a00*/  SYNCS.EXCH.64 URZ, [UR4+0x108], UR8 ;  /* 0x0001080804ff75b2 */ /* 0x0006620008000100 */
[----:B------:R3:W1:Y:S01]  /*0a10*/  SYNCS.EXCH.64 URZ, [UR4+0x120], UR6 ;  /* 0x0001200604ff75b2 */ /* 0x0006620008000100 */
[----:B------:R3:W1:Y:S01]  /*0a20*/  SYNCS.EXCH.64 URZ, [UR4+0x110], UR8 ;  /* 0x0001100804ff75b2 */ /* 0x0006620008000100 */
[----:B------:R3:W1:Y:S01]  /*0a30*/  SYNCS.EXCH.64 URZ, [UR4+0x128], UR6 ;  /* 0x0001280604ff75b2 */ /* 0x0006620008000100 */
[----:B------:R-:W-:Y:S01]  /*0a40*/  NOP ;  /* 0x0000000000007918 */ /* 0x000fe20000000000 */
.L_x_11:
[----:B------:R-:W2:Y:S01]  /*0a50*/  SHFL.IDX PT, R0, R89, RZ, 0x1f ;  /* 0x00001fff59007589 */ /* 0x000ea200000e0000 */
[----:B------:R-:W-:Y:S01]  /*0a60*/  NOP ;  /* 0x0000000000007918 */ /* 0x000fe20000000000 */
[----:B--2---:R-:W-:-:S13]  /*0a70*/  ISETP.NE.AND P1, PT, R0, 0x3, PT ;  /* 0x000000030000780c */ /* 0x004fda0003f25270 */
[----:B------:R-:W-:Y:S05]  /*0a80*/  @P1 BRA `(.L_x_12) ;  /* 0x00000000002c1947 */ /* 0x000fea0003800000 */
[----:B---3--:R-:W-:Y:S01]  /*0a90*/  UMOV UR6, 0x400 ;  /* 0x0000040000067882 */ /* 0x008fe20000000000 */
[----:B------:R-:W-:Y:S01]  /*0aa0*/  UMOV UR4, 0x20 ;  /* 0x0000002000047882 */ /* 0x000fe20000000000 */
[----:B------:R-:W-:Y:S02]  /*0ab0*/  ULEA UR6, UR60, UR6, 0x18 ;  /* 0x000000063c067291 */ /* 0x000fe4000f8ec0ff */
[----:B------:R-:W-:-:S04]  /*0ac0*/  UIADD3 UR4, UPT, UPT, -UR4, 0x100000, URZ ;  /* 0x0010000004047890 */ /* 0x000fc8000fffe1ff */
[----:B------:R-:W-:Y:S02]  /*0ad0*/  USHF.L.U32 UR5, UR4, 0xb, URZ ;  /* 0x0000000b04057899 */ /* 0x000fe400080006ff */
[----:B------:R-:W-:Y:S01]  /*0ae0*/  USHF.L.U32 UR4, UR4, 0x1, URZ ;  /* 0x0000000104047899 */ /* 0x000fe200080006ff */
[----:B------:R-:W-:Y:S01]  /*0af0*/  ELECT P1, URZ, PT ;  /* 0x0000000000ff782f */ /* 0x000fe20003820000 */
[----:B------:R-:W2:Y:S10]  /*0b00*/  FENCE.VIEW.ASYNC.S ;  /* 0x00000000000073c6 */ /* 0x000eb40000000000 */
[----:B--2---:R2:W3:Y:S01]  /*0b10*/  SYNCS.EXCH.64 URZ, [UR6+0x130], UR4 ;  /* 0x0001300406ff75b2 */ /* 0x0044e20008000100 */
[----:B------:R2:W1:Y:S01]  /*0b20*/  SYNCS.EXCH.64 URZ, [UR6+0x138], UR4 ;  /* 0x0001380406ff75b2 */ /* 0x0004620008000100 */
[----:B------:R-:W-:Y:S01]  /*0b30*/  NOP ;  /* 0x0000000000007918 */ /* 0x000fe20000000000 */
.L_x_12:
[----:B------:R-:W4:Y:S01]  /*0b40*/  SHFL.IDX PT, R0, R89, RZ, 0x1f ;  /* 0x00001fff59007589 */ /* 0x000f2200000e0000 */
[----:B------:R-:W-:Y:S01]  /*0b50*/  NOP ;  /* 0x0000000000007918 */ /* 0x000fe20000000000 */
[----:B----4-:R-:W-:-:S13]  /*0b60*/  ISETP.NE.AND P1, PT, R0, 0x4, PT ;  /* 0x000000040000780c */ /* 0x010fda0003f25270 */
[----:B------:R-:W-:Y:S05]  /*0b70*/  @P1 BRA `(.L_x_13) ;  /* 0x0000000000481947 */ /* 0x000fea0003800000 */
[----:B--23--:R-:W-:Y:S01]  /*0b80*/  UMOV UR4, 0x720 ;  /* 0x0000072000047882 */ /* 0x00cfe20000000000 */
[----:B------:R-:W-:Y:S01]  /*0b90*/  UMOV UR6, 0x400 ;  /* 0x0000040000067882 */ /* 0x000fe20000000000 */
[----:B------:R-:W-:Y:S01]  /*0ba0*/  USEL UR4, UR4, 0x620, UP5 ;  /* 0x0000062004047887 */ /* 0x000fe2000a800000 */
        /* <DEDUP_REMOVED lines=9> */
[----:B------:R-:W2:Y:S02]  /*0c40*/  FENCE.VIEW.ASYNC.S ;  /* 0x00000000000073c6 */ /* 0x000ea40000000000 */
[----:B--2---:R4:W2:Y:S08]  /*0c50*/  SYNCS.EXCH.64 URZ, [UR6+0x140], UR8 ;  /* 0x0001400806ff75b2 */ /* 0x0048b00008000100 */
[----:B------:R4:W3:Y:S01]  /*0c60*/  SYNCS.EXCH.64 URZ, [UR6+0x150], UR4 ;  /* 0x0001500406ff75b2 */ /* 0x0008e20008000100 */
[----:B------:R4:W1:Y:S01]  /*0c70*/  SYNCS.EXCH.64 URZ, [UR6+0x148], UR8 ;  /* 0x0001480806ff75b2 */ /* 0x0008620008000100 */
[----:B------:R4:W1:Y:S02]  /*0c80*/  SYNCS.EXCH.64 URZ, [UR6+0x158], UR4 ;  /* 0x0001580406ff75b2 */ /* 0x0008640008000100 */
[----:B----4-:R-:W-:Y:S01]  /*0c90*/  NOP ;  /* 0x0000000000007918 */ /* 0x010fe20000000000 */
.L_x_13:
[----:B------:R-:W4:Y:S01]  /*0ca0*/  SHFL.IDX PT, R0, R89, RZ, 0x1f ;  /* 0x00001fff59007589 */ /* 0x000f2200000e0000 */
[----:B------:R-:W-:Y:S01]  /*0cb0*/  NOP ;  /* 0x0000000000007918 */ /* 0x000fe20000000000 */
[----:B----4-:R-:W-:-:S13]  /*0cc0*/  ISETP.NE.AND P1, PT, R0, 0x5, PT ;  /* 0x000000050000780c */ /* 0x010fda0003f25270 */
[----:B------:R-:W-:Y:S05]  /*0cd0*/  @P1 BRA `(.L_x_14) ;  /* 0x0000000000441947 */ /* 0x000fea0003800000 */
[----:B--23--:R-:W-:Y:S01]  /*0ce0*/  UMOV UR4, 0x400 ;  /* 0x0000040000047882 */ /* 0x00cfe20000000000 */
        /* <DEDUP_REMOVED lines=16> */
.L_x_14:
[----:B------:R-:W4:Y:S01]  /*0df0*/  SHFL.IDX PT, R0, R89, RZ, 0x1f ;  /* 0x00001fff59007589 */ /* 0x000f2200000e0000 */
[----:B------:R-:W-:Y:S01]  /*0e00*/  ISETP.NE.OR P0, PT, RZ, UR24, !P0 ;  /* 0x00000018ff007c0c */ /* 0x000fe2000c705670 */
[----:B------:R-:W-:Y:S01]  /*0e10*/  NOP ;  /* 0x0000000000007918 */ /* 0x000fe20000000000 */
[----:B----4-:R-:W-:-:S13]  /*0e20*/  ISETP.NE.AND P1, PT, R0, 0x3, PT ;  /* 0x000000030000780c */ /* 0x010fda0003f25270 */
[----:B------:R-:W-:Y:S05]  /*0e30*/  @P1 BRA `(.L_x_15) ;  /* 0x0000000000341947 */ /* 0x000fea0003800000 */
[----:B--23--:R-:W-:Y:S01]  /*0e40*/  UMOV UR4, 0x400 ;  /* 0x0000040000047882 */ /* 0x00cfe20000000000 */
[----:B------:R-:W-:Y:S01]  /*0e50*/  UMOV UR6, 0x20 ;  /* 0x0000002000067882 */ /* 0x000fe20000000000 */
[----:B------:R-:W-:Y:S02]  /*0e60*/  ULEA UR4, UR60, UR4, 0x18 ;  /* 0x000000043c047291 */ /* 0x000fe4000f8ec0ff */
[----:B------:R-:W-:-:S04]  /*0e70*/  UIADD3 UR6, UPT, UPT, -UR6, 0x100000, URZ ;  /* 0x0010000006067890 */ /* 0x000fc8000fffe1ff */
[----:B------:R-:W-:Y:S02]  /*0e80*/  USHF.L.U32 UR7, UR6, 0xb, URZ ;  /* 0x0000000b06077899 */ /* 0x000fe400080006ff */
[----:B------:R-:W-:Y:S01]  /*0e90*/  USHF.L.U32 UR6, UR6, 0x1, URZ ;  /* 0x0000000106067899 */ /* 0x000fe200080006ff */
[----:B------:R-:W-:Y:S01]  /*0ea0*/  ELECT P1, URZ, PT ;  /* 0x0000000000ff782f */ /* 0x000fe20003820000 */
[----:B------:R-:W2:Y:S10]  /*0eb0*/  FENCE.VIEW.ASYNC.S ;  /* 0x00000000000073c6 */ /* 0x000eb40000000000 */
[----:B--2---:R4:W2:Y:S01]  /*0ec0*/  SYNCS.EXCH.64 URZ, [UR4+0x180], UR6 ;  /* 0x0001800604ff75b2 */ /* 0x0048a20008000100 */
[----:B------:R4:W3:Y:S01]  /*0ed0*/  SYNCS.EXCH.64 URZ, [UR4+0x190], UR6 ;  /* 0x0001900604ff75b2 */ /* 0x0008e20008000100 */
[----:B------:R4:W1:Y:S01]  /*0ee0*/  SYNCS.EXCH.64 URZ, [UR4+0x188], UR6 ;  /* 0x0001880604ff75b2 */ /* 0x0008620008000100 */
[----:B------:R4:W1:Y:S02]  /*0ef0*/  SYNCS.EXCH.64 URZ, [UR4+0x198], UR6 ;  /* 0x0001980604ff75b2 */ /* 0x0008640008000100 */
[----:B----4-:R-:W-:Y:S01]  /*0f00*/  NOP ;  /* 0x0000000000007918 */ /* 0x010fe20000000000 */
.L_x_15:
[----:B------:R-:W-:Y:S01]  /*0f10*/  VOTEU.ALL UP0, P0 ;  /* 0x0000000000ff7886 */ /* 0x000fe20000000000 */
[----:B--23--:R-:W-:Y:S01]  /*0f20*/  UMOV UR4, 0x20 ;  /* 0x0000002000047882 */ /* 0x00cfe20000000000 */
[----:B------:R-:W2:Y:S01]  /*0f30*/  LDCU UR30, c[0x0][0x36c] ;  /* 0x00006d80ff1e77ac */ /* 0x000ea20008000800 */
[----:B------:R-:W-:Y:S01]  /*0f40*/  NOP ;  /* 0x0000000000007918 */ /* 0x000fe20000000000 */
[----:B------:R-:W-:Y:S01]  /*0f50*/  LOP3.LUT R0, R95, 0x1f, RZ, 0xc0, !PT ;  /* 0x0000001f5f007812 */ /* 0x000fe200078ec0ff */
[----:B------:R-:W-:Y:S01]  /*0f60*/  @!UP0 UMOV UR6, 0x400 ;  /* 0x0000040000068882 */ /* 0x000fe20000000000 */
[----:B------:R-:W-:-:S04]  /*0f70*/  @!UP0 UIADD3 UR4, UPT, UPT, -UR4, 0x100000, URZ ;  /* 0x0010000004048890 */ /* 0x000fc8000fffe1ff */
[----:B------:R-:W-:Y:S02]  /*0f80*/  @!UP0 USHF.L.U32 UR5, UR4, 0xb, URZ ;  /* 0x0000000b04058899 */ /* 0x000fe400080006ff */
[----:B------:R-:W-:Y:S02]  /*0f90*/  @!UP0 USHF.L.U32 UR4, UR4, 0x1, URZ ;  /* 0x0000000104048899 */ /* 0x000fe400080006ff */
[----:B------:R-:W-:Y:S01]  /*0fa0*/  @!UP0 ULEA UR6, UR60, UR6, 0x18 ;  /* 0x000000063c068291 */ /* 0x000fe2000f8ec0ff */
[----:B------:R-:W-:Y:S01]  /*0fb0*/  VOTEU.ALL UP0, P0 ;  /* 0x0000000000ff7886 */ /* 0x000fe20000000000 */
[----:B------:R-:W-:Y:S02]  /*0fc0*/  UISETP.NE.AND UP6, UPT, UR24, URZ, UPT ;  /* 0x000000ff1800728c */ /* 0x000fe4000bfc5270 */
[----:B--2---:R-:W-:Y:S01]  /*0fd0*/  UISETP.EQ.U32.AND UP1, UPT, UR30, 0x1, UPT ;  /* 0x000000011e00788c */ /* 0x004fe2000bf22070 */
[----:B------:R-:W2:Y:S07]  /*0fe0*/  FENCE.VIEW.ASYNC.S ;  /* 0x00000000000073c6 */ /* 0x000eae0000000000 */
[----:B--2---:R2:W3:Y:S01]  /*0ff0*/  @!UP0 SYNCS.EXCH.64 URZ, [UR6+0x1a0], UR4 ;  /* 0x0001a00406ff85b2 */ /* 0x0044e20008000100 */
[----:B------:R-:W-:Y:S05]  /*1000*/  BRA.U !UP1, `(.L_x_16) ;  /* 0x0000000109087547 */ /* 0x000fea000b800000 */
[----:B-1-3--:R-:W-:Y:S01]  /*1010*/  UCGABAR_ARV ;  /* 0x00000000000079c7 */ /* 0x00afe20008000000 */
[----:B------:R-:W-:Y:S05]  /*1020*/  BRA `(.L_x_17) ;  /* 0x0000000000047947 */ /* 0x000fea0003800000 */
.L_x_16:
[----:B-1-3--:R-:W-:Y:S01]  /*1030*/  NOP ;  /* 0x0000000000007918 */ /* 0x00afe20000000000 */
.L_x_17:
[----:B------:R-:W1:Y:S01]  /*1040*/  S2UR UR70, SR_CTAID.X ;  /* 0x00000000004679c3 */ /* 0x000e620000002500 */
[----:B------:R-:W-:-:S05]  /*1050*/  CS2R.32 R91, SR_CgaSize ;  /* 0x00000000005b7805 */ /* 0x000fca0000008a00 */
[----:B------:R-:W-:-:S05]  /*1060*/  IMAD R91, R91, -0xa0, RZ ;  /* 0xffffff605b5b7824 */ /* 0x000fca00078e02ff */
[----:B--2---:R-:W-:-:S14]  /*1070*/  R2UR UR4, R91 ;  /* 0x000000005b0472ca */ /* 0x004fdc00000e0000 */
[----:B------:R-:W2:Y:S01]  /*1080*/  LDCU UR4, c[0x0][UR4+0x2b0] ;  /* 0x00005600040477ac */ /* 0x000ea20008000800 */
[----:B------:R-:W-:-:S05]  /*1090*/  CS2R.32 R91, SR_CgaSize ;  /* 0x00000000005b7805 */ /* 0x000fca0000008a00 */
[----:B------:R-:W-:-:S05]  /*10a0*/  IMAD R91, R91, -0xa0, RZ ;  /* 0xffffff605b5b7824 */ /* 0x000fca00078e02ff */
[----:B------:R-:W-:-:S14]  /*10b0*/  R2UR UR5, R91 ;  /* 0x000000005b0572ca */ /* 0x000fdc00000e0000 */
[----:B------:R-:W3:Y:S01]  /*10c0*/  LDCU UR5, c[0x0][UR5+0x2b4] ;  /* 0x00005680050577ac */ /* 0x000ee20008000800 */
[----:B------:R-:W4:Y:S01]  /*10d0*/  S2UR UR25, SR_CTAID.Y ;  /* 0x00000000001979c3 */ /* 0x000f220000002600 */
[----:B------:R-:W-:-:S05]  /*10e0*/  CS2R.32 R91, SR_CgaSize ;  /* 0x00000000005b7805 */ /* 0x000fca0000008a00 */
[----:B------:R-:W-:-:S05]  /*10f0*/  IMAD R91, R91, -0xa0, RZ ;  /* 0xffffff605b5b7824 */ /* 0x000fca00078e02ff */
[----:B------:R-:W-:-:S14]  /*1100*/  R2UR UR9, R91 ;  /* 0x000000005b0972ca */ /* 0x000fdc00000e0000 */
[----:B------:R-:W3:Y:S01]  /*1110*/  LDCU UR9, c[0x0][UR9+0x2a0] ;  /* 0x00005400090977ac */ /* 0x000ee20008000800 */
[----:B------:R-:W-:-:S05]  /*1120*/  CS2R.32 R91, SR_CgaSize ;  /* 0x00000000005b7805 */ /* 0x000fca0000008a00 */
[----:B------:R-:W-:-:S05]  /*1130*/  IMAD R91, R91, -0xa0, RZ ;  /* 0xffffff605b5b7824 */ /* 0x000fca00078e02ff */
[----:B------:R-:W-:-:S14]  /*1140*/  R2UR UR10, R91 ;  /* 0x000000005b0a72ca */ /* 0x000fdc00000e0000 */
[----:B------:R-:W3:Y:S01]  /*1150*/  LDCU UR10, c[0x0][UR10+0x2a4] ;  /* 0x000054800a0a77ac */ /* 0x000ee20008000800 */
[----:B------:R-:W-:Y:S02]  /*1160*/  ULOP3.LUT UR6, UR60, 0x4, URZ, 0xc0, !UPT ;  /* 0x000000043c067892 */ /* 0x000fe4000f8ec0ff */
[----:B------:R-:W-:Y:S02]  /*1170*/  USHF.R.U32.HI UR11, URZ, 0x1, UR60 ;  /* 0x00000001ff0b7899 */ /* 0x000fe4000801163c */
[----:B------:R-:W-:Y:S02]  /*1180*/  UISETP.GT.U32.AND UP0, UPT, UR6, 0xffff, UPT ;  /* 0x0000ffff0600788c */ /* 0x000fe4000bf04070 */
[----:B------:R-:W-:Y:S01]  /*1190*/  USHF.R.U32.HI UR53, URZ, 0x2, UR60 ;  /* 0x00000002ff357899 */ /* 0x000fe2000801163c */
[----:B-1----:R-:W-:Y:S01]  /*11a0*/  I2FP.F32.U32 R3, UR70 ;  /* 0x0000004600037c45 */ /* 0x002fe20008201000 */
[----:B------:R-:W-:Y:S02]  /*11b0*/  USHF.L.U32 UR49, UR60, 0xa, URZ ;  /* 0x0000000a3c317899 */ /* 0x000fe400080006ff */
[----:B------:R-:W-:-:S02]  /*11c0*/  USHF.L.U32 UR48, UR60, 0x9, URZ ;  /* 0x000000093c307899 */ /* 0x000fc400080006ff */
[----:B--2---:R-:W-:Y:S01]  /*11d0*/  FMUL R3, R3, UR4 ;  /* 0x0000000403037c20 */ /* 0x004fe20008400000 */
[----:B------:R-:W-:Y:S01]  /*11e0*/  ULOP3.LUT UR4, UR57, 0x4, UR60, 0xf8, !UPT ;  /* 0x0000000439047892 */ /* 0x000fe2000f8ef83c */
[----:B----4-:R-:W-:Y:S01]  /*11f0*/  I2FP.F32.U32 R2, UR25 ;  /* 0x0000001900027c45 */ /* 0x010fe20008201000 */
[----:B------:R-:W-:-:S03]  /*1200*/  USHF.L.U32 UR51, UR60, 0x7, URZ ;  /* 0x000000073c337899 */ /* 0x000fc600080006ff */
[----:B------:R-:W1:Y:S01]  /*1210*/  F2I.U32.TRUNC.NTZ R3, R3 ;  /* 0x0000000300037305 */ /* 0x000e62000020f000 */
[----:B------:R-:W-:Y:S01]  /*1220*/  UISETP.GT.U32.AND UP1, UPT, UR4, 0xffff, UPT ;  /* 0x0000ffff0400788c */ /* 0x000fe2000bf24070 */
[----:B---3--:R-:W-:Y:S01]  /*1230*/  FMUL R2, R2, UR5 ;  /* 0x0000000502027c20 */ /* 0x008fe20008400000 */
[----:B------:R-:W-:Y:S02]  /*1240*/  ULOP3.LUT UR5, UR60, 0x3, URZ, 0xc0, !UPT ;  /* 0x000000033c057892 */ /* 0x000fe4000f8ec0ff */
[----:B------:R-:W-:Y:S02]  /*1250*/  USEL UR47, UR4, 0xffff, !UP1 ;  /* 0x0000ffff042f7887 */ /* 0x000fe4000c800000 */
[----:B------:R-:W-:Y:S01]  /*1260*/  UISETP.GT.U32.AND UP2, UPT, UR5, 0xffff, UPT ;  /* 0x0000ffff0500788c */ /* 0x000fe2000bf44070 */
[----:B------:R-:W2:Y:S01]  /*1270*/  F2I.U32.TRUNC.NTZ R2, R2 ;  /* 0x0000000200027305 */ /* 0x000ea2000020f000 */
[----:B------:R-:W-:Y:S02]  /*1280*/  USHF.L.U32 UR50, UR60, 0x8, URZ ;  /* 0x000000083c327899 */ /* 0x000fe400080006ff */
[----:B------:R-:W-:Y:S01]  /*1290*/  USEL UR41, UR5, 0xffff, !UP2 ;  /* 0x0000ffff05297887 */ /* 0x000fe2000d000000 */
[----:B------:R-:W-:Y:S01]  /*12a0*/  UMOV UR12, 0x11 ;  /* 0x00000011000c7882 */ /* 0x000fe20000000000 */
[----:B------:R-:W-:Y:S01]  /*12b0*/  UMOV UR13, 0x5 ;  /* 0x00000005000d7882 */ /* 0x000fe20000000000 */
[----:B-1----:R-:W-:Y:S01]  /*12c0*/  R2UR UR7, R3 ;  /* 0x00000000030772ca */ /* 0x002fe200000e0000 */
[----:B------:R-:W-:Y:S01]  /*12d0*/  UMOV UR14, 0xf ;  /* 0x0000000f000e7882 */ /* 0x000fe20000000000 */
[----:B------:R-:W-:Y:S01]  /*12e0*/  PRMT R3, RZ, 0x7610, R3 ;  /* 0x00007610ff037816 */ /* 0x000fe20000000003 */
[----:B------:R-:W1:Y:S01]  /*12f0*/  LDCU UR27, c[0x0][0xf24] ;  /* 0x0001e480ff1b77ac */ /* 0x000e620008000800 */
[----:B------:R-:W3:Y:S01]  /*1300*/  LDCU UR40, c[0x0][0xf24] ;  /* 0x0001e480ff2877ac */ /* 0x000ee20008000800 */
[----:B--2---:R-:W-:-:S02]  /*1310*/  R2UR UR8, R2 ;  /* 0x00000000020872ca */ /* 0x004fc400000e0000 */
[----:B------:R-:W-:Y:S01]  /*1320*/  PRMT R2, RZ, 0x7610, R2 ;  /* 0x00007610ff027816 */ /* 0x000fe20000000002 */
[----:B------:R-:W2:Y:S05]  /*1330*/  LDCU UR29, c[0x0][0xf30] ;  /* 0x0001e600ff1d77ac */ /* 0x000eaa0008000800 */
[----:B------:R-:W-:Y:S01]  /*1340*/  UIADD3 UR5, UPT, UPT, -UR7, URZ, URZ ;  /* 0x000000ff07057290 */ /* 0x000fe2000fffe1ff */
[----:B------:R-:W-:Y:S01]  /*1350*/  UMOV UR26, UR70 ;  /* 0x00000046001a7c82 */ /* 0x000fe20008000000 */
[----:B------:R-:W-:Y:S02]  /*1360*/  USEL UR46, UR6, 0xffff, !UP0 ;  /* 0x0000ffff062e7887 */ /* 0x000fe4000c000000 */
[----:B------:R-:W-:-:S02]  /*1370*/  UIMAD UR5, UR9, UR5, UR70 ;  /* 0x00000005090572a4 */ /* 0x000fc4000f8e0246 */
[----:B------:R-:W-:-:S04]  /*1380*/  UIADD3 UR4, UPT, UPT, -UR8, URZ, URZ ;  /* 0x000000ff08047290 */ /* 0x000fc8000fffe1ff */
[----:B------:R-:W-:Y:S01]  /*1390*/  UIMAD UR4, UR10, UR4, UR25 ;  /* 0x000000040a0472a4 */ /* 0x000fe2000f8e0219 */
[----:B------:R-:W-:-:S05]  /*13a0*/  IMAD.U32 R91, RZ, RZ, UR5 ;  /* 0x00000005ff5b7e24 */ /* 0x000fca000f8e00ff */
[----:B------:R-:W-:Y:S01]  /*13b0*/  IMAD.U32 R90, RZ, RZ, UR4 ;  /* 0x00000004ff5a7e24 */ /* 0x000fe2000f8e00ff */
[----:B-123--:R-:W-:Y:S06]  /*13c0*/  BRA.U UP6, `(.L_x_18) ;  /* 0x00000001066c7547 */ /* 0x00efec000b800000 */
[----:B------:R-:W-:Y:S02]  /*13d0*/  R2UR UR15, R90 ;  /* 0x000000005a0f72ca */ /* 0x000fe400000e0000 */
[----:B------:R-:W-:-:S11]  /*13e0*/  R2UR UR5, R91 ;  /* 0x000000005b0572ca */ /* 0x000fd600000e0000 */
[----:B------:R-:W-:Y:S02]  /*13f0*/  UISETP.NE.AND UP0, UPT, UR15, URZ, UPT ;  /* 0x000000ff0f00728c */ /* 0x000fe4000bf05270 */
[----:B------:R-:W-:Y:S02]  /*1400*/  UISETP.NE.AND UP2, UPT, UR15, 0x1, UPT ;  /* 0x000000010f00788c */ /* 0x000fe4000bf45270 */
[----:B------:R-:W-:Y:S02]  /*1410*/  ULOP3.LUT UR4, UR5, 0x2, URZ, 0x3c, !UPT ;  /* 0x0000000205047892 */ /* 0x000fe4000f8e3cff */
[----:B------:R-:W-:Y:S02]  /*1420*/  UISETP.GT.U32.AND UP4, UPT, UR5, 0x1, UP0 ;  /* 0x000000010500788c */ /* 0x000fe40008784070 */
[----:B------:R-:W-:Y:S02]  /*1430*/  UISETP.GT.U32.AND UP3, UPT, UR5, 0x1, UP2 ;  /* 0x000000010500788c */ /* 0x000fe40009764070 */
[----:B------:R-:W-:-:S02]  /*1440*/  UISETP.GT.U32.AND UP1, UPT, UR4, 0x1, UP0 ;  /* 0x000000010400788c */ /* 0x000fc40008724070 */
[----:B------:R-:W-:Y:S02]  /*1450*/  ULOP3.LUT UR10, UR5, 0xfffffffe, URZ, 0xc0, !UPT ;  /* 0xfffffffe050a7892 */ /* 0x000fe4000f8ec0ff */
[----:B------:R-:W-:Y:S02]  /*1460*/  UISETP.GT.U32.AND UP0, UPT, UR4, 0x1, UP2 ;  /* 0x000000010400788c */ /* 0x000fe40009704070 */
[----:B------:R-:W-:Y:S02]  /*1470*/  USEL UR6, URZ, 0x1, UP4 ;  /* 0x00000001ff067887 */ /* 0x000fe4000a000000 */
[----:B------:R-:W-:Y:S02]  /*1480*/  USEL UR5, URZ, 0x10, UP3 ;  /* 0x00000010ff057887 */ /* 0x000fe40009800000 */
[----:B------:R-:W-:Y:S02]  /*1490*/  USEL UR4, URZ, 0x2, UP4 ;  /* 0x00000002ff047887 */ /* 0x000fe4000a000000 */
[----:B------:R-:W-:-:S02]  /*14a0*/  USEL UR9, URZ, 0x20, UP3 ;  /* 0x00000020ff097887 */ /* 0x000fc40009800000 */
[----:B------:R-:W-:Y:S02]  /*14b0*/  USEL UR8, URZ, 0x4, UP1 ;  /* 0x00000004ff087887 */ /* 0x000fe40008800000 */
[----:B------:R-:W-:Y:S02]  /*14c0*/  UIADD3 UR4, UPT, UPT, UR4, UR5, UR6 ;  /* 0x0000000504047290 */ /* 0x000fe4000fffe006 */
[----:B------:R-:W-:Y:S02]  /*14d0*/  USEL UR6, URZ, 0x8, UP1 ;  /* 0x00000008ff067887 */ /* 0x000fe40008800000 */
[----:B------:R-:W-:Y:S02]  /*14e0*/  USEL UR7, URZ, 0x40, UP0 ;  /* 0x00000040ff077887 */ /* 0x000fe40008000000 */
[----:B------:R-:W-:Y:S02]  /*14f0*/  UIADD3 UR5, UPT, UPT, UR8, UR9, UR4 ;  /* 0x0000000908057290 */ /* 0x000fe4000fffe004 */
[----:B------:R-:W-:-:S02]  /*1500*/  ULEA UR4, UR15, UR10, 0x2 ;  /* 0x0000000a0f047291 */ /* 0x000fc4000f8e10ff */
[----:B------:R-:W-:Y:S02]  /*1510*/  USEL UR8, URZ, 0x80, UP0 ;  /* 0x00000080ff087887 */ /* 0x000fe40008000000 */
[----:B------:R-:W-:-:S03]  /*1520*/  UIADD3 UR5, UPT, UPT, UR6, UR7, UR5 ;  /* 0x0000000706057290 */ /* 0x000fc6000fffe005 */
[----:B------:R-:W-:Y:S01]  /*1530*/  UMOV UR6, 0x3 ;  /* 0x0000000300067882 */ /* 0x000fe20000000000 */
[----:B------:R-:W-:Y:S02]  /*1540*/  UIADD3 UR5, UPT, UPT, UR5, UR8, URZ ;  /* 0x0000000805057290 */ /* 0x000fe4000fffe0ff */
[----:B------:R-:W-:-:S04]  /*1550*/  USHF.L.U32 UR4, UR6, UR4, URZ ;  /* 0x0000000406047299 */ /* 0x000fc800080006ff */
[----:B------:R-:W-:Y:S02]  /*1560*/  IMAD.U32 R3, RZ, RZ, UR5 ;  /* 0x00000005ff037e24 */ /* 0x000fe4000f8e00ff */
[----:B------:R-:W-:-:S07]  /*1570*/  IMAD.U32 R2, RZ, RZ, UR4 ;  /* 0x00000004ff027e24 */ /* 0x000fce000f8e00ff */
.L_x_18:
[----:B------:R-:W1:Y:S01]  /*1580*/  S2UR UR36, SR_CTAID.Z ;  /* 0x00000000002479c3 */ /* 0x000e620000002700 */
[----:B------:R-:W-:Y:S02]  /*1590*/  UISETP.GE.AND UP0, UPT, UR27, 0x1, UPT ;  /* 0x000000011b00788c */ /* 0x000fe4000bf06270 */
[----:B------:R-:W-:Y:S02]  /*15a0*/  ULOP3.LUT UR50, UR50, 0x300, URZ, 0xc0, !UPT ;  /* 0x0000030032327892 */ /* 0x000fe4000f8ec0ff */
[----:B------:R-:W-:Y:S02]  /*15b0*/  ULOP3.LUT UR41, UR41, 0xffff, URZ, 0xc0, !UPT ;  /* 0x0000ffff29297892 */ /* 0x000fe4000f8ec0ff */
[----:B------:R-:W-:Y:S02]  /*15c0*/  ULOP3.LUT UR47, UR47, 0xffff, URZ, 0xc0, !UPT ;  /* 0x0000ffff2f2f7892 */ /* 0x000fe4000f8ec0ff */
[----:B------:R-:W-:Y:S02]  /*15d0*/  ULOP3.LUT UR46, UR46, 0xffff, URZ, 0xc0, !UPT ;  /* 0x0000ffff2e2e7892 */ /* 0x000fe4000f8ec0ff */
[----:B------:R-:W-:-:S02]  /*15e0*/  UISETP.NE.AND UP3, UPT, UR24, 0x2, UPT ;  /* 0x000000021800788c */ /* 0x000fc4000bf65270 */
[----:B------:R-:W-:Y:S02]  /*15f0*/  ULOP3.LUT UR66, UR70, 0x1, URZ, 0xc0, !UPT ;  /* 0x0000000146427892 */ /* 0x000fe4000f8ec0ff */
[----:B------:R-:W-:Y:S02]  /*1600*/  ULOP3.LUT UR67, UR11, 0x1, URZ, 0xc0, !UPT ;  /* 0x000000010b437892 */ /* 0x000fe4000f8ec0ff */
[----:B------:R-:W-:Y:S02]  /*1610*/  ULOP3.LUT UR53, UR53, 0x1, URZ, 0xc0, !UPT ;  /* 0x0000000135357892 */ /* 0x000fe4000f8ec0ff */
[----:B------:R-:W-:Y:S02]  /*1620*/  ULOP3.LUT UR49, UR49, 0x1000, URZ, 0xc0, !UPT ;  /* 0x0000100031317892 */ /* 0x000fe4000f8ec0ff */
[----:B------:R-:W-:Y:S02]  /*1630*/  ULOP3.LUT UR48, UR48, 0x400, URZ, 0xc0, !UPT ;  /* 0x0000040030307892 */ /* 0x000fe4000f8ec0ff */
[----:B------:R-:W-:-:S02]  /*1640*/  ULOP3.LUT UR10, UR51, 0x80, URZ, 0xc0, !UPT ;  /* 0x00000080330a7892 */ /* 0x000fc4000f8ec0ff */
[----:B------:R-:W-:Y:S02]  /*1650*/  USHF.R.U32.HI UR56, URZ, 0x9, UR50 ;  /* 0x00000009ff387899 */ /* 0x000fe40008011632 */
[----:B------:R-:W-:Y:S02]  /*1660*/  USHF.L.U32 UR41, UR12, UR41, URZ ;  /* 0x000000290c297299 */ /* 0x000fe400080006ff */
[----:B------:R-:W-:Y:S02]  /*1670*/  USHF.L.U32 UR47, UR13, UR47, URZ ;  /* 0x0000002f0d2f7299 */ /* 0x000fe400080006ff */
[----:B------:R-:W-:Y:S01]  /*1680*/  USHF.L.U32 UR46, UR14, UR46, URZ ;  /* 0x0000002e0e2e7299 */ /* 0x000fe200080006ff */
[----:B-1----:R-:W-:Y:S11]  /*1690*/  BRA.U !UP0, `(.L_x_19) ;  /* 0x0000000108d47547 */ /* 0x002ff6000b800000 */
[----:B------:R-:W1:Y:S01]  /*16a0*/  LDCU.128 UR12, c[0x0][0xf10] ;  /* 0x0001e200ff0c77ac */ /* 0x000e620008000c00 */
[----:B------:R-:W2:Y:S01]  /*16b0*/  LDCU UR6, c[0x0][0x370] ;  /* 0x00006e00ff0677ac */ /* 0x000ea20008000800 */
[----:B------:R-:W3:Y:S01]  /*16c0*/  LDCU UR5, c[0x0][0x374] ;  /* 0x00006e80ff0577ac */ /* 0x000ee20008000800 */
[----:B------:R-:W4:Y:S01]  /*16d0*/  LDCU UR28, c[0x0][0xf0c] ;  /* 0x0001e180ff1c77ac */ /* 0x000f220008000800 */
[----:B------:R-:W4:Y:S01]  /*16e0*/  LDCU UR7, c[0x0][0xf20] ;  /* 0x0001e400ff0777ac */ /* 0x000f220008000800 */
[----:B------:R-:W4:Y:S01]  /*16f0*/  LDCU.64 UR8, c[0x0][0xf28] ;  /* 0x0001e500ff0877ac */ /* 0x000f220008000a00 */
[----:B-1----:R-:W-:Y:S02]  /*1700*/  UISETP.NE.AND UP0, UPT, UR14, 0x1, UPT ;  /* 0x000000010e00788c */ /* 0x002fe4000bf05270 */
[----:B---3--:R-:W-:Y:S02]  /*1710*/  UIMAD.WIDE.U32 UR16, UR5, UR15, URZ ;  /* 0x0000000f051072a5 */ /* 0x008fe4000f8e00ff */
[----:B--2---:R-:W-:-:S02]  /*1720*/  UIMAD.WIDE.U32 UR20, UR6, UR12, URZ ;  /* 0x0000000c061472a5 */ /* 0x004fc4000f8e00ff */
[----:B----4-:R-:W-:Y:S02]  /*1730*/  UISETP.NE.AND UP1, UPT, UR28, 0x1, UPT ;  /* 0x000000011c00788c */ /* 0x010fe4000bf25270 */
[----:B------:R-:W-:Y:S01]  /*1740*/  UISETP.NE.AND UP2, UPT, UR27, 0x1, UPT ;  /* 0x000000011b00788c */ /* 0x000fe2000bf45270 */
[----:B------:R-:W-:Y:S02]  /*1750*/  UMOV UR16, UR17 ;  /* 0x0000001100107c82 */ /* 0x000fe40008000000 */
[----:B------:R-:W-:Y:S01]  /*1760*/  UMOV UR20, UR21 ;  /* 0x0000001500147c82 */ /* 0x000fe20008000000 */
[----:B------:R-:W-:Y:S02]  /*1770*/  @UP0 USHF.R.U32.HI UR5, URZ, UR7, UR16 ;  /* 0x00000007ff050299 */ /* 0x000fe40008011610 */
[----:B------:R-:W-:Y:S02]  /*1780*/  UIMAD.WIDE.U32 UR22, UR25, UR15, URZ ;  /* 0x0000000f191672a5 */ /* 0x000fe4000f8e00ff */
[----:B------:R-:W-:-:S02]  /*1790*/  UIMAD.WIDE.U32 UR16, UR5, UR8, URZ ;  /* 0x00000008051072a5 */ /* 0x000fc4000f8e00ff */
[----:B------:R-:W-:Y:S02]  /*17a0*/  @UP1 USHF.R.U32.HI UR6, URZ, UR13, UR20 ;  /* 0x0000000dff061299 */ /* 0x000fe40008011614 */
[----:B------:R-:W-:Y:S02]  /*17b0*/  UIMAD.WIDE.U32 UR18, UR26, UR12, URZ ;  /* 0x0000000c1a1272a5 */ /* 0x000fe4000f8e00ff */
[----:B------:R-:W-:Y:S01]  /*17c0*/  UIMAD.WIDE.U32 UR20, UR6, UR8, URZ ;  /* 0x00000008061472a5 */ /* 0x000fe2000f8e00ff */
[----:B------:R-:W-:Y:S01]  /*17d0*/  UMOV UR4, UR23 ;  /* 0x0000001700047c82 */ /* 0x000fe20008000000 */
[----:B------:R-:W-:Y:S01]  /*17e0*/  UMOV UR16, UR17 ;  /* 0x0000001100107c82 */ /* 0x000fe20008000000 */
[----:B------:R-:W-:Y:S02]  /*17f0*/  USHF.R.U32.HI UR4, URZ, UR7, UR4 ;  /* 0x00000007ff047299 */ /* 0x000fe40008011604 */
[----:B------:R-:W-:Y:S01]  /*1800*/  @UP2 USHF.R.U32.HI UR5, URZ, UR9, UR16 ;  /* 0x00000009ff052299 */ /* 0x000fe20008011610 */
[----:B------:R-:W-:Y:S01]  /*1810*/  UMOV UR18, UR19 ;  /* 0x0000001300127c82 */ /* 0x000fe20008000000 */
[----:B------:R-:W-:Y:S01]  /*1820*/  UMOV UR20, UR21 ;  /* 0x0000001500147c82 */ /* 0x000fe20008000000 */
[----:B------:R-:W-:-:S02]  /*1830*/  USHF.R.U32.HI UR13, URZ, UR13, UR18 ;  /* 0x0000000dff0d7299 */ /* 0x000fc40008011612 */
[----:B------:R-:W-:Y:S02]  /*1840*/  USEL UR4, UR25, UR4, !UP0 ;  /* 0x0000000419047287 */ /* 0x000fe4000c000000 */
[----:B------:R-:W-:Y:S02]  /*1850*/  @UP2 USHF.R.U32.HI UR6, URZ, UR9, UR20 ;  /* 0x00000009ff062299 */ /* 0x000fe40008011614 */
[----:B------:R-:W-:Y:S02]  /*1860*/  UIMAD UR7, UR5, UR27, URZ ;  /* 0x0000001b050772a4 */ /* 0x000fe4000f8e02ff */
[----:B------:R-:W-:Y:S02]  /*1870*/  USEL UR5, UR26, UR13, !UP1 ;  /* 0x0000000d1a057287 */ /* 0x000fe4000c800000 */
[----:B------:R-:W-:Y:S02]  /*1880*/  UIMAD UR11, UR6, UR27, URZ ;  /* 0x0000001b060b72a4 */ /* 0x000fe4000f8e02ff */
[----:B------:R-:W-:-:S02]  /*1890*/  UISETP.GE.AND UP0, UPT, UR4, UR7, UPT ;  /* 0x000000070400728c */ /* 0x000fc4000bf06270 */
[----:B------:R-:W-:Y:S02]  /*18a0*/  UIMAD.WIDE.U32 UR12, UR4, UR8, URZ ;  /* 0x00000008040c72a5 */ /* 0x000fe4000f8e00ff */
[----:B------:R-:W-:Y:S02]  /*18b0*/  UISETP.GE.OR UP0, UPT, UR5, UR11, UP0 ;  /* 0x0000000b0500728c */ /* 0x000fe40008706670 */
[----:B------:R-:W-:Y:S02]  /*18c0*/  UIMAD.WIDE.U32 UR16, UR5, UR8, URZ ;  /* 0x00000008051072a5 */ /* 0x000fe4000f8e00ff */
[----:B------:R-:W-:Y:S01]  /*18d0*/  UIADD3 UR11, UPT, UPT, -UR4, URZ, URZ ;  /* 0x000000ff040b7290 */ /* 0x000fe2000fffe1ff */
[----:B------:R-:W-:Y:S01]  /*18e0*/  UMOV UR8, UR13 ;  /* 0x0000000d00087c82 */ /* 0x000fe20008000000 */
[----:B------:R-:W-:Y:S02]  /*18f0*/  UIADD3 UR12, UPT, UPT, -UR5, URZ, URZ ;  /* 0x000000ff050c7290 */ /* 0x000fe4000fffe1ff */
[----:B------:R-:W-:-:S03]  /*1900*/  USHF.R.U32.HI UR8, URZ, UR9, UR8 ;  /* 0x00000009ff087299 */ /* 0x000fc60008011608 */
[----:B------:R-:W-:Y:S01]  /*1910*/  @!UP0 UMOV UR7, UR17 ;  /* 0x0000001100078c82 */ /* 0x000fe20008000000 */
[----:B------:R-:W-:Y:S02]  /*1920*/  UIMAD UR25, UR14, UR11, UR25 ;  /* 0x0000000b0e1972a4 */ /* 0x000fe4000f8e0219 */
[----:B------:R-:W-:Y:S02]  /*1930*/  USEL UR8, UR4, UR8, !UP2 ;  /* 0x0000000804087287 */ /* 0x000fe4000d000000 */
[----:B------:R-:W-:Y:S02]  /*1940*/  @!UP0 USHF.R.U32.HI UR7, URZ, UR9, UR7 ;  /* 0x00000009ff078299 */ /* 0x000fe40008011607 */
[----:B------:R-:W-:Y:S02]  /*1950*/  UIADD3 UR9, UPT, UPT, -UR8, URZ, URZ ;  /* 0x000000ff08097290 */ /* 0x000fe4000fffe1ff */
[----:B------:R-:W-:Y:S02]  /*1960*/  @!UP0 USEL UR7, UR5, UR7, !UP2 ;  /* 0x0000000705078287 */ /* 0x000fe4000d000000 */
[----:B------:R-:W-:-:S02]  /*1970*/  UIMAD UR9, UR27, UR9, UR4 ;  /* 0x000000091b0972a4 */ /* 0x000fc4000f8e0204 */
[----:B------:R-:W-:Y:S02]  /*1980*/  @!UP0 UIADD3 UR8, UPT, UPT, UR8, -UR7, URZ ;  /* 0x8000000708088290 */ /* 0x000fe4000fffe0ff */
[----:B------:R-:W-:Y:S02]  /*1990*/  @!UP0 UIMAD UR6, UR9, UR6, UR7 ;  /* 0x00000006090682a4 */ /* 0x000fe4000f8e0207 */
[----:B------:R-:W-:Y:S02]  /*19a0*/  @!UP0 UIMAD UR4, UR8, UR27, UR5 ;  /* 0x0000001b080482a4 */ /* 0x000fe4000f8e0205 */
[----:B------:R-:W-:Y:S02]  /*19b0*/  UIMAD UR26, UR28, UR12, UR26 ;  /* 0x0000000c1c1a72a4 */ /* 0x000fe4000f8e021a */
[----:B------:R-:W-:Y:S01]  /*19c0*/  UIMAD UR25, UR4, UR14, UR25 ;  /* 0x0000000e041972a4 */ /* 0x000fe2000f8e0219 */
[----:B------:R-:W-:Y:S02]  /*19d0*/  @!UP0 UMOV UR5, UR6 ;  /* 0x0000000600058c82 */ /* 0x000fe40008000000 */
[----:B------:R-:W-:-:S12]  /*19e0*/  UIMAD UR26, UR5, UR28, UR26 ;  /* 0x0000001c051a72a4 */ /* 0x000fd8000f8e021a */
.L_x_19:
[----:B------:R-:W-:-:S09]  /*19f0*/  UISETP.NE.AND UP0, UPT, UR29, 0x1, UPT ;  /* 0x000000011d00788c */ /* 0x000fd2000bf05270 */
[----:B------:R-:W-:Y:S05]  /*1a00*/  BRA.U UP0, `(.L_x_20) ;  /* 0x0000000100447547 */ /* 0x000fea000b800000 */
[----:B------:R-:W1:Y:S01]  /*1a10*/  LDCU.128 UR12, c[0x0][0xf10] ;  /* 0x0001e200ff0c77ac */ /* 0x000e620008000c00 */
[----:B------:R-:W2:Y:S01]  /*1a20*/  LDCU UR8, c[0x0][0xf0c] ;  /* 0x0001e180ff0877ac */ /* 0x000ea20008000800 */
[----:B------:R-:W3:Y:S01]  /*1a30*/  LDCU UR9, c[0x0][0xf20] ;  /* 0x0001e400ff0977ac */ /* 0x000ee20008000800 */
[----:B-1----:R-:W-:Y:S02]  /*1a40*/  UIMAD.WIDE.U32 UR6, UR26, UR12, URZ ;  /* 0x0000000c1a0672a5 */ /* 0x002fe4000f8e00ff */
[----:B------:R-:W-:Y:S02]  /*1a50*/  UIMAD.WIDE.U32 UR4, UR25, UR15, URZ ;  /* 0x0000000f190472a5 */ /* 0x000fe4000f8e00ff */
[----:B--2---:R-:W-:Y:S02]  /*1a60*/  UISETP.NE.AND UP1, UPT, UR8, 0x1, UPT ;  /* 0x000000010800788c */ /* 0x004fe4000bf25270 */
[----:B------:R-:W-:Y:S01]  /*1a70*/  UISETP.NE.AND UP0, UPT, UR14, 0x1, UPT ;  /* 0x000000010e00788c */ /* 0x000fe2000bf05270 */
[----:B------:R-:W-:-:S02]  /*1a80*/  UMOV UR6, UR7 ;  /* 0x0000000700067c82 */ /* 0x000fc40008000000 */
[----:B------:R-:W-:Y:S01]  /*1a90*/  UMOV UR4, UR5 ;  /* 0x0000000500047c82 */ /* 0x000fe20008000000 */
[----:B------:R-:W-:Y:S02]  /*1aa0*/  USHF.R.U32.HI UR13, URZ, UR13, UR6 ;  /* 0x0000000dff0d7299 */ /* 0x000fe40008011606 */
[----:B---3--:R-:W-:Y:S02]  /*1ab0*/  USHF.R.U32.HI UR4, URZ, UR9, UR4 ;  /* 0x00000009ff047299 */ /* 0x008fe40008011604 */
[----:B------:R-:W-:Y:S02]  /*1ac0*/  USEL UR5, UR26, UR13, !UP1 ;  /* 0x0000000d1a057287 */ /* 0x000fe4000c800000 */
[----:B------:R-:W-:-:S04]  /*1ad0*/  USEL UR4, UR25, UR4, !UP0 ;  /* 0x0000000419047287 */ /* 0x000fc8000c000000 */
[----:B------:R-:W-:Y:S02]  /*1ae0*/  UIADD3 UR6, UPT, UPT, UR5, -UR4, URZ ;  /* 0x8000000405067290 */ /* 0x000fe4000fffe0ff */
[----:B------:R-:W-:Y:S02]  /*1af0*/  UIADD3 UR4, UPT, UPT, -UR5, UR4, URZ ;  /* 0x0000000405047290 */ /* 0x000fe4000fffe1ff */
[----:B------:R-:W-:Y:S02]  /*1b00*/  UIMAD UR25, UR6, UR14, UR25 ;  /* 0x0000000e061972a4 */ /* 0x000fe4000f8e0219 */
[----:B------:R-:W-:-:S12]  /*1b10*/  UIMAD UR26, UR4, UR8, UR26 ;  /* 0x00000008041a72a4 */ /* 0x000fd8000f8e021a */
.L_x_20:
[----:B------:R-:W-:-:S09]  /*1b20*/  UISETP.EQ.U32.AND UP0, UPT, UR30, 0x1, UPT ;  /* 0x000000011e00788c */ /* 0x000fd2000bf02070 */
[----:B------:R-:W-:Y:S05]  /*1b30*/  BRA.U !UP0, `(.L_x_21) ;  /* 0x00000001080c7547 */ /* 0x000fea000b800000 */
[----:B------:R-:W-:Y:S01]  /*1b40*/  UCGABAR_WAIT ;  /* 0x0000000000007dc7 */ /* 0x000fe20008000000 */
[----:B------:R-:W-:Y:S01]  /*1b50*/  CCTL.IVALL ;  /* 0x00000000ff00798f */ /* 0x000fe20002000000 */
[----:B------:R-:W-:Y:S05]  /*1b60*/  BRA `(.L_x_22) ;  /* 0x0000000000047947 */ /* 0x000fea0003800000 */
.L_x_21:
[----:B------:R-:W-:Y:S06]  /*1b70*/  BAR.SYNC.DEFER_BLOCKING 0x0 ;  /* 0x0000000000007b1d */ /* 0x000fec0000010000 */
.L_x_22:
[----:B------:R-:W-:Y:S05]  /*1b80*/  BRA.U UP3, `(.L_x_23) ;  /* 0x0000001d03747547 */ /* 0x000fea000b800000 */
[----:B------:R-:W1:Y:S01]  /*1b90*/  LDCU UR6, c[0x0][0x38c] ;  /* 0x00007180ff0677ac */ /* 0x000e620008000800 */
[----:B------:R-:W-:Y:S01]  /*1ba0*/  PLOP3.LUT P2, PT, PT, PT, UP5, 0x80, 0x8 ;  /* 0x000000000008781c */ /* 0x000fe20003f4f058 */
[----:B------:R-:W-:Y:S01]  /*1bb0*/  IMAD.MOV.U32 R12, RZ, RZ, 0x1 ;  /* 0x00000001ff0c7424 */ /* 0x000fe200078e00ff */
[----:B------:R-:W-:Y:S02]  /*1bc0*/  ISETP.NE.AND P3, PT, R0, RZ, P4 ;  /* 0x000000ff0000720c */ /* 0x000fe40002765270 */
[----:B------:R-:W-:Y:S02]  /*1bd0*/  CS2R R10, SRZ ;  /* 0x00000000000a7805 */ /* 0x000fe4000001ff00 */
[----:B------:R-:W-:Y:S01]  /*1be0*/  PLOP3.LUT P2, PT, P2, PT, PT, 0x8, 0x80 ;  /* 0x000000000080781c */ /* 0x000fe2000174e170 */
[----:B------:R-:W-:Y:S01]  /*1bf0*/  IMAD.MOV.U32 R9, RZ, RZ, RZ ;  /* 0x000000ffff097224 */ /* 0x000fe200078e00ff */
[----:B------:R-:W2:Y:S01]  /*1c00*/  LDCU UR62, c[0x0][0x370] ;  /* 0x00006e00ff3e77ac */ /* 0x000ea20008000800 */
[----:B------:R-:W-:Y:S01]  /*1c10*/  IMAD.MOV.U32 R8, RZ, RZ, 0x1 ;  /* 0x00000001ff087424 */ /* 0x000fe200078e00ff */
[----:B------:R-:W-:Y:S01]  /*1c20*/  ULEA UR67, UR66, UR67, 0x1 ;  /* 0x0000004342437291 */ /* 0x000fe2000f8e08ff */
[----:B------:R-:W3:Y:S01]  /*1c30*/  LDCU.64 UR44, c[0x0][0x348] ;  /* 0x00006900ff2c77ac */ /* 0x000ee20008000a00 */
[----:B------:R-:W-:-:S02]  /*1c40*/  ULEA UR66, UR66, UR53, 0x1 ;  /* 0x0000003542427291 */ /* 0x000fc4000f8e08ff */
[----:B-1----:R-:W-:Y:S02]  /*1c50*/  UIADD3 UR5, UPT, UPT, UR6, 0x7f, URZ ;  /* 0x0000007f06057890 */ /* 0x002fe4000fffe0ff */
[----:B------:R-:W-:Y:S02]  /*1c60*/  UIADD3 UR69, UPT, UPT, UR6, 0xfe, URZ ;  /* 0x000000fe06457890 */ /* 0x000fe4000fffe0ff */
[----:B------:R-:W-:Y:S01]  /*1c70*/  USHF.R.S32.HI UR4, URZ, 0x1f, UR5 ;  /* 0x0000001fff047899 */ /* 0x000fe20008011405 */
[----:B------:R-:W1:Y:S03]  /*1c80*/  LDCU UR61, c[0x0][0x374] ;  /* 0x00006e80ff3d77ac */ /* 0x000e660008000800 */
[----:B------:R-:W-:Y:S01]  /*1c90*/  ULEA.HI UR4, UR4, UR5, URZ, 0x7 ;  /* 0x0000000504047291 */ /* 0x000fe2000f8f38ff */
[----:B------:R-:W-:-:S03]  /*1ca0*/  UMOV UR15, URZ ;  /* 0x000000ff000f7c82 */ /* 0x000fc60008000000 */
[----:B------:R-:W-:Y:S02]  /*1cb0*/  USHF.R.S32.HI UR64, URZ, 0x7, UR4 ;  /* 0x00000007ff407899 */ /* 0x000fe40008011404 */
[----:B------:R-:W-:Y:S02]  /*1cc0*/  UIADD3 UR4, UPT, UPT, UR6, -0x1, URZ ;  /* 0xffffffff06047890 */ /* 0x000fe4000fffe0ff */
[----:B------:R-:W-:Y:S02]  /*1cd0*/  UISETP.LT.U32.AND UP0, UPT, UR64, 0x10, UPT ;  /* 0x000000104000788c */ /* 0x000fe4000bf01070 */
[----:B------:R-:W-:Y:S02]  /*1ce0*/  UISETP.GE.U32.AND UP1, UPT, UR4, -0xff, UPT ;  /* 0xffffff010400788c */ /* 0x000fe4000bf26070 */
[----:B------:R-:W-:Y:S02]  /*1cf0*/  USEL UR63, UR64, 0x10, UP0 ;  /* 0x00000010403f7887 */ /* 0x000fe40008000000 */
[----:B------:R-:W-:-:S02]  /*1d00*/  UISETP.NE.AND UP0, UPT, UR24, URZ, UPT ;  /* 0x000000ff1800728c */ /* 0x000fc4000bf05270 */
[----:B------:R-:W-:Y:S02]  /*1d10*/  UIADD3 UR4, UPT, UPT, UR63, -0x1, URZ ;  /* 0xffffffff3f047890 */ /* 0x000fe4000fffe0ff */
[----:B------:R-:W-:Y:S02]  /*1d20*/  USEL UR52, UR52, 0x2, UP0 ;  /* 0x0000000234347887 */ /* 0x000fe40008000000 */
[----:B------:R-:W-:Y:S02]  /*1d30*/  UIADD3 UR68, UPT, UPT, UR64, -UR63, URZ ;  /* 0x8000003f40447290 */ /* 0x000fe4000fffe0ff */
[----:B------:R-:W-:-:S04]  /*1d40*/  @UP1 UIADD3 UR4, UPT, UPT, UR63, URZ, URZ ;  /* 0x000000ff3f041290 */ /* 0x000fc8000fffe0ff */
[----:B------:R-:W-:Y:S02]  /*1d50*/  UIADD3 UR57, UPT, UPT, UR4, 0x1, URZ ;  /* 0x0000000104397890 */ /* 0x000fe4000fffe0ff */
[----:B-123--:R-:W-:-:S12]  /*1d60*/  UIADD3 UR65, UPT, UPT, -UR4, URZ, URZ ;  /* 0x000000ff04417290 */ /* 0x00efd8000fffe1ff */
.L_x_47:
[----:B------:R-:W-:Y:S01]  /*1d70*/  UISETP.NE.AND UP0, UPT, UR60, URZ, UPT ;  /* 0x000000ff3c00728c */ /* 0x000fe2000bf05270 */
[----:B-1----:R-:W1:Y:S08]  /*1d80*/  S2UR UR60, SR_CgaCtaId ;  /* 0x00000000003c79c3 */ /* 0x002e700000008800 */
[----:B---3--:R-:W-:Y:S05]  /*1d90*/  BRA.U UP0, `(.L_x_24) ;  /* 0x0000000100347547 */ /* 0x008fea000b800000 */
[----:B------:R-:W2:Y:S01]  /*1da0*/  S2R R0, SR_CgaCtaId ;  /* 0x0000000000007919 */ /* 0x000ea20000008800 */
[----:B------:R-:W-:Y:S02]  /*1db0*/  MOV R3, 0x400 ;  /* 0x0000040000037802 */ /* 0x000fe40000000f00 */
[----:B------:R-:W-:Y:S02]  /*1dc0*/  SHF.L.U32 R2, R8, 0x1f, RZ ;  /* 0x0000001f08027819 */ /* 0x000fe400000006ff */
[----:B--2---:R-:W-:-:S05]  /*1dd0*/  LEA R0, R0, R3, 0x18 ;  /* 0x0000000300007211 */ /* 0x004fca00078ec0ff */
[----:B------:R-:W-:-:S04]  /*1de0*/  IMAD R3, R9, 0x8, R0 ;  /* 0x0000000809037824 */ /* 0x000fc800078e0200 */
[----:B------:R-:W2:Y:S02]  /*1df0*/  SYNCS.PHASECHK.TRANS64.TRYWAIT P0, [R3+URZ+0x190], R2 ;  /* 0x00019002030075a7 */ /* 0x000ea400080011ff */
[----:B--2---:R-:W-:Y:S05]  /*1e00*/  @!P0 BRA `(.L_x_25) ;  /* 0x0000007400f88947 */ /* 0x004fea0003800000 */
.L_x_150:
[----:B------:R-:W-:Y:S01]  /*1e10*/  VIADD R9, R9, 0x1 ;  /* 0x0000000109097836 */ /* 0x000fe20000000000 */
[----:B------:R2:W-:Y:S04]  /*1e20*/  SYNCS.ARRIVE.TRANS64.A1T0 RZ, [R3+URZ+0x180], RZ ;  /* 0x000180ff03ff79a7 */ /* 0x0005e800081000ff */
[----:B------:R-:W-:-:S04]  /*1e30*/  ISETP.NE.AND P0, PT, R9, 0x2, PT ;  /* 0x000000020900780c */ /* 0x000fc80003f05270 */
[----:B------:R-:W-:Y:S02]  /*1e40*/  SEL R9, R9, RZ, P0 ;  /* 0x000000ff09097207 */ /* 0x000fe40000000000 */
[----:B--2---:R-:W-:-:S04]  /*1e50*/  SEL R3, RZ, 0x1, P0 ;  /* 0x00000001ff037807 */ /* 0x004fc80000000000 */
[----:B------:R-:W-:Y:S02]  /*1e60*/  LOP3.LUT R8, R8, R3, RZ, 0x3c, !PT ;  /* 0x0000000308087212 */ /* 0x000fe400078e3cff */
.L_x_24:
[----:B------:R-:W-:Y:S01]  /*1e70*/  UMOV UR6, 0x400 ;  /* 0x0000040000067882 */ /* 0x000fe20000000000 */
[----:B------:R-:W-:Y:S01]  /*1e80*/  SHF.L.U32 R0, R12, 0x1f, RZ ;  /* 0x0000001f0c007819 */ /* 0x000fe200000006ff */
[----:B-1----:R-:W-:Y:S02]  /*1e90*/  ULEA UR6, UR60, UR6, 0x18 ;  /* 0x000000063c067291 */ /* 0x002fe4000f8ec0ff */
[----:B------:R-:W-:Y:S02]  /*1ea0*/  UISETP.GE.U32.AND UP0, UPT, UR69, 0xff, UPT ;  /* 0x000000ff4500788c */ /* 0x000fe4000bf06070 */
[----:B------:R-:W-:Y:S02]  /*1eb0*/  ULEA UR4, UR15, UR6, 0x3 ;  /* 0x000000060f047291 */ /* 0x000fe4000f8e18ff */
[----:B------:R-:W-:Y:S02]  /*1ec0*/  ULEA UR27, UR25, UR67, 0x2 ;  /* 0x00000043191b7291 */ /* 0x000fe4000f8e10ff */
[----:B------:R-:W-:-:S02]  /*1ed0*/  ULEA.HI UR12, UR25, UR25, URZ, 0x1 ;  /* 0x00000019190c7291 */ /* 0x000fc4000f8f08ff */
[----:B------:R-:W-:Y:S02]  /*1ee0*/  USHF.L.U32 UR27, UR27, 0x4, URZ ;  /* 0x000000041b1b7899 */ /* 0x000fe400080006ff */
[----:B------:R-:W-:Y:S01]  /*1ef0*/  USHF.R.S32.HI UR12, URZ, 0x1, UR12 ;  /* 0x00000001ff0c7899 */ /* 0x000fe2000801140c */
[----:B------:R1:W2:Y:S01]  /*1f00*/  SYNCS.PHASECHK.TRANS64.TRYWAIT P1, [UR4+0x80], R0 ;  /* 0x00008000ff0075a7 */ /* 0x0002a20008021104 */
[----:B------:R-:W-:Y:S01]  /*1f10*/  ULEA.HI UR4, UR26, UR26, URZ, 0x1 ;  /* 0x0000001a1a047291 */ /* 0x000fe2000f8f08ff */
[----:B------:R-:W-:-:S03]  /*1f20*/  UMOV UR14, URZ ;  /* 0x000000ff000e7c82 */ /* 0x000fc60008000000 */
[----:B------:R-:W-:Y:S02]  /*1f30*/  USHF.L.U32 UR35, UR4, 0x7, URZ ;  /* 0x0000000704237899 */ /* 0x000fe400080006ff */
[----:B------:R-:W-:Y:S02]  /*1f40*/  ULOP3.LUT UR20, UR4, 0xfffffffe, URZ, 0xc0, !UPT ;  /* 0xfffffffe04147892 */ /* 0x000fe4000f8ec0ff */
[----:B------:R-:W-:Y:S02]  /*1f50*/  ULOP3.LUT UR35, UR35, 0xffffff00, URZ, 0xc0, !UPT ;  /* 0xffffff0023237892 */ /* 0x000fe4000f8ec0ff */
[----:B------:R-:W-:Y:S02]  /*1f60*/  ULOP3.LUT UR20, UR20, 0x1, UR70, 0xf8, !UPT ;  /* 0x0000000114147892 */ /* 0x000fe4000f8ef846 */
[----:B------:R-:W-:Y:S01]  /*1f70*/  ULEA UR35, UR66, UR35, 0x6 ;  /* 0x0000002342237291 */ /* 0x000fe2000f8e30ff */
[----:B------:R-:W-:Y:S11]  /*1f80*/  BRA.U !UP0, `(.L_x_26) ;  /* 0x0000000508307547 */ /* 0x000ff6000b800000 */
[----:B------:R-:W-:Y:S01]  /*1f90*/  UMOV UR29, UR65 ;  /* 0x00000041001d7c82 */ /* 0x000fe20008000000 */
[----:B------:R-:W-:Y:S01]  /*1fa0*/  UMOV UR4, UR15 ;  /* 0x0000000f00047c82 */ /* 0x000fe20008000000 */
[----:B------:R-:W-:Y:S01]  /*1fb0*/  UMOV UR34, URZ ;  /* 0x000000ff00227c82 */ /* 0x000fe20008000000 */
[----:B------:R-:W-:Y:S01]  /*1fc0*/  UMOV UR19, UR53 ;  /* 0x0000003500137c82 */ /* 0x000fe20008000000 */
[----:B------:R-:W-:-:S05]  /*1fd0*/  UMOV UR11, UR56 ;  /* 0x00000038000b7c82 */ /* 0x000fca0008000000 */
.L_x_34:
[----:B------:R-:W-:Y:S01]  /*1fe0*/  ULEA UR5, UR4, UR6, 0x3 ;  /* 0x0000000604057291 */ /* 0x000fe2000f8e18ff */
[----:B--2---:R-:W-:Y:S01]  /*1ff0*/  @P4 MOV R2, 0x6000 ;  /* 0x0000600000024802 */ /* 0x004fe20000000f00 */
[----:B--23--:R-:W-:Y:S10]  /*2000*/  @P1 BRA `(.L_x_27) ;  /* 0x00000000000c1947 */ /* 0x00cff40003800000 */
[----:B------:R-:W-:-:S04]  /*2010*/  SHF.L.U32 R3, R12, 0x1f, RZ ;  /* 0x0000001f0c037819 */ /* 0x000fc800000006ff */
[----:B------:R-:W2:Y:S02]  /*2020*/  SYNCS.PHASECHK.TRANS64.TRYWAIT P0, [UR5+0x80], R3 ;  /* 0x00008003ff0075a7 */ /* 0x000ea40008001105 */
[----:B--2---:R-:W-:Y:S05]  /*2030*/  @!P0 BRA `(.L_x_28) ;  /* 0x0000007400808947 */ /* 0x004fea0003800000 */
.L_x_27:
[----:B------:R2:W-:Y:S01]  /*2040*/  @P4 SYNCS.ARRIVE.TRANS64 RZ, [UR5], R2 ;  /* 0x00000002ffff49a7 */ /* 0x0005e20008000005 */
[----:B------:R-:W-:Y:S02]  /*2050*/  ULOP3.LUT UR7, UR52, 0x2, URZ, 0xfc, !UPT ;  /* 0x0000000234077892 */ /* 0x000fe4000f8efcff */
[----:B------:R-:W-:Y:S02]  /*2060*/  UIADD3 UR29, UPT, UPT, UR29, 0x1, URZ ;  /* 0x000000011d1d7890 */ /* 0x000fe4000fffe0ff */
[----:B------:R-:W-:Y:S02]  /*2070*/  UISETP.NE.AND UP0, UPT, UR7, 0x2, UPT ;  /* 0x000000020700788c */ /* 0x000fe4000bf05270 */
[----:B------:R-:W-:-:S07]  /*2080*/  UISETP.NE.AND UP4, UPT, UR29, 0x1, UPT ;  /* 0x000000011d00788c */ /* 0x000fce000bf85270 */
[----:B------:R-:W-:Y:S05]  /*2090*/  BRA.U UP0, `(.L_x_29) ;  /* 0x0000000100047547 */ /* 0x000fea000b800000 */
[----:B------:R-:W-:Y:S05]  /*20a0*/  BPT.TRAP 0x1 ;  /* 0x000000040000795c */ /* 0x000fea0000300000 */
.L_x_29:
[----:B------:R-:W-:Y:S04]  /*20b0*/  BSSY.RECONVERGENT B0, `(.L_x_30) ;  /* 0x0000003000007945 */ /* 0x000fe80003800200 */
[----:B------:R-:W-:Y:S05]  /*20c0*/  @!P3 BRA `(.L_x_31) ;  /* 0x000000000004b947 */ /* 0x000fea0003800000 */
[----:B------:R-:W-:Y:S05]  /*20d0*/  BPT.TRAP 0x1 ;  /* 0x000000040000795c */ /* 0x000fea0000300000 */
.L_x_31:
[----:B------:R-:W-:Y:S05]  /*20e0*/  BSYNC.RECONVERGENT B0 ;  /* 0x0000000000007941 */ /* 0x000fea0003800200 */
.L_x_30:
[----:B------:R-:W-:Y:S01]  /*20f0*/  UIADD3 UR7, UPT, UPT, UR4, 0x1, URZ ;  /* 0x0000000104077890 */ /* 0x000fe2000fffe0ff */
[----:B------:R-:W-:Y:S01]  /*2100*/  BSSY.RECONVERGENT B0, `(.L_x_32) ;  /* 0x000002e000007945 */ /* 0x000fe20003800200 */
[----:B------:R-:W-:Y:S02]  /*2110*/  ELECT P0, URZ, PT ;  /* 0x0000000000ff782f */ /* 0x000fe40003800000 */
[----:B------:R-:W-:-:S04]  /*2120*/  UISETP.NE.AND UP0, UPT, UR7, 0x10, UPT ;  /* 0x000000100700788c */ /* 0x000fc8000bf05270 */
[----:B------:R-:W-:Y:S02]  /*2130*/  USEL UR8, URZ, 0x1, UP0 ;  /* 0x00000001ff087887 */ /* 0x000fe40008000000 */
[----:B------:R-:W-:-:S04]  /*2140*/  USEL UR15, UR7, URZ, UP0 ;  /* 0x000000ff070f7287 */ /* 0x000fc80008000000 */
[----:B------:R-:W-:Y:S01]  /*2150*/  ULEA UR7, UR15, UR6, 0x3 ;  /* 0x000000060f077291 */ /* 0x000fe2000f8e18ff */
[----:B------:R-:W-:-:S04]  /*2160*/  LOP3.LUT R12, R12, UR8, RZ, 0x3c, !PT ;  /* 0x000000080c0c7c12 */ /* 0x000fc8000f8e3cff */
[----:B-1----:R-:W-:-:S04]  /*2170*/  SHF.L.U32 R0, R12, 0x1f, RZ ;  /* 0x0000001f0c007819 */ /* 0x002fc800000006ff */
[----:B------:R1:W3:Y:S01]  /*2180*/  SYNCS.PHASECHK.TRANS64.TRYWAIT P1, [UR7+0x80], R0 ;  /* 0x00008000ff0075a7 */ /* 0x0002e20008021107 */
[----:B------:R-:W-:Y:S05]  /*2190*/  @!P0 BRA `(.L_x_33) ;  /* 0x0000000000908947 */ /* 0x000fea0003800000 */
[----:B------:R-:W-:Y:S02]  /*21a0*/  USHF.L.U32 UR7, UR4, 0xa, URZ ;  /* 0x0000000a04077899 */ /* 0x000fe400080006ff */
[----:B------:R-:W-:Y:S02]  /*21b0*/  ULEA UR32, UR4, UR49, 0xd ;  /* 0x0000003104207291 */ /* 0x000fe4000f8e68ff */
[----:B------:R-:W-:Y:S02]  /*21c0*/  UIADD3 UR42, UP3, UPT, UR44, 0x80, URZ ;  /* 0x000000802c2a7890 */ /* 0x000fe4000ff7e0ff */
[----:B------:R-:W-:Y:S02]  /*21d0*/  ULEA UR24, UR4, UR48, 0xb ;  /* 0x0000003004187291 */ /* 0x000fe4000f8e58ff */
[----:B------:R-:W-:Y:S02]  /*21e0*/  UIADD3 UR38, UP2, UPT, UR44, 0x180, URZ ;  /* 0x000001802c267890 */ /* 0x000fe4000ff5e0ff */
[----:B------:R-:W-:-:S02]  /*21f0*/  UIADD3 UR30, UP1, UPT, UR44, 0x280, URZ ;  /* 0x000002802c1e7890 */ /* 0x000fc4000ff3e0ff */
[----:B------:R-:W-:Y:S02]  /*2200*/  ULOP3.LUT UR16, UR7, 0x200, UR51, 0xf8, !UPT ;  /* 0x0000020007107892 */ /* 0x000fe4000f8ef833 */
[----:B------:R-:W-:Y:S02]  /*2210*/  UIADD3 UR22, UP0, UPT, UR44, 0x380, URZ ;  /* 0x000003802c167890 */ /* 0x000fe4000ff1e0ff */
[----:B------:R-:W-:Y:S02]  /*2220*/  ULOP3.LUT UR8, UR7, UR50, URZ, 0xfc, !UPT ;  /* 0x0000003207087292 */ /* 0x000fe4000f8efcff */
[----:B------:R-:W-:Y:S02]  /*2230*/  ULOP3.LUT UR33, UR5, 0xfefffff8, URZ, 0xc0, !UPT ;  /* 0xfefffff805217892 */ /* 0x000fe4000f8ec0ff */
[----:B------:R-:W-:Y:S02]  /*2240*/  UIADD3.X UR43, UPT, UPT, URZ, UR45, URZ, UP3, !UPT ;  /* 0x0000002dff2b7290 */ /* 0x000fe40009ffe4ff */
[----:B------:R-:W-:-:S02]  /*2250*/  UIADD3 UR32, UPT, UPT, UR6, 0x6400, UR32 ;  /* 0x0000640006207890 */ /* 0x000fc4000fffe020 */
[----:B------:R-:W-:Y:S02]  /*2260*/  UPRMT UR7, URZ, 0x5410, UR41 ;  /* 0x00005410ff077896 */ /* 0x000fe40008000029 */
[----:B------:R-:W-:Y:S02]  /*2270*/  UIADD3.X UR39, UPT, UPT, URZ, UR45, URZ, UP2, !UPT ;  /* 0x0000002dff277290 */ /* 0x000fe400097fe4ff */
[----:B------:R-:W-:Y:S02]  /*2280*/  UIADD3 UR24, UPT, UPT, UR6, 0x26400, UR24 ;  /* 0x0002640006187890 */ /* 0x000fe4000fffe018 */
[----:B------:R-:W-:Y:S02]  /*2290*/  UPRMT UR37, URZ, 0x5410, UR47 ;  /* 0x00005410ff257896 */ /* 0x000fe4000800002f */
[----:B------:R-:W-:Y:S02]  /*22a0*/  UIADD3.X UR31, UPT, UPT, URZ, UR45, URZ, UP1, !UPT ;  /* 0x0000002dff1f7290 */ /* 0x000fe40008ffe4ff */
[----:B------:R-:W-:-:S02]  /*22b0*/  UIADD3 UR16, UPT, UPT, UR6, 0x2e400, UR16 ;  /* 0x0002e40006107890 */ /* 0x000fc4000fffe010 */
[----:B------:R-:W-:Y:S02]  /*22c0*/  UIADD3.X UR23, UPT, UPT, URZ, UR45, URZ, UP0, !UPT ;  /* 0x0000002dff177290 */ /* 0x000fe400087fe4ff */
[----:B------:R-:W-:Y:S02]  /*22d0*/  UPRMT UR14, URZ, 0x5410, UR46 ;  /* 0x00005410ff0e7896 */ /* 0x000fe4000800002e */
[----:B------:R-:W-:Y:S01]  /*22e0*/  UIADD3 UR8, UPT, UPT, UR6, 0x32400, UR8 ;  /* 0x0003240006087890 */ /* 0x000fe2000fffe008 */
[----:B------:R-:W-:Y:S01]  /*22f0*/  UMOV UR54, 0x0 ;  /* 0x0000000000367882 */ /* 0x000fe20000000000 */
[----:B------:R-:W-:Y:S01]  /*2300*/  UMOV UR55, 0x10000000 ;  /* 0x1000000000377882 */ /* 0x000fe20000000000 */
[----:B------:R-:W-:Y:S01]  /*2310*/  UMOV UR26, UR34 ;  /* 0x00000022001a7c82 */ /* 0x000fe20008000000 */
[----:B------:R-:W-:Y:S01]  /*2320*/  UMOV UR28, UR36 ;  /* 0x00000024001c7c82 */ /* 0x000fe20008000000 */
[----:B------:R-:W-:Y:S01]  /*2330*/  UMOV UR25, UR33 ;  /* 0x0000002100197c82 */ /* 0x000fe20008000000 */
[----:B------:R-:W-:Y:S01]  /*2340*/  UMOV UR18, URZ ;  /* 0x000000ff00127c82 */ /* 0x000fe20008000000 */
[----:B------:R-:W-:Y:S01]  /*2350*/  UMOV UR21, UR36 ;  /* 0x0000002400157c82 */ /* 0x000fe20008000000 */
[----:B------:R-:W-:Y:S01]  /*2360*/  UMOV UR17, UR33 ;  /* 0x0000002100117c82 */ /* 0x000fe20008000000 */
[----:B------:R4:W-:Y:S01]  /*2370*/  UTMALDG.3D.MULTICAST.2CTA [UR32], [UR42], UR7, desc[UR54] ;  /* 0x000036202a0073b4 */ /* 0x0009e20008211807 */
[----:B------:R-:W-:Y:S01]  /*2380*/  UMOV UR13, UR36 ;  /* 0x00000024000d7c82 */ /* 0x000fe20008000000 */
[----:B------:R-:W-:Y:S01]  /*2390*/  UMOV UR9, UR33 ;  /* 0x0000002100097c82 */ /* 0x000fe20008000000 */
[----:B------:R4:W-:Y:S01]  /*23a0*/  UTMALDG.3D.MULTICAST.2CTA [UR24], [UR38], UR37, desc[UR54] ;  /* 0x00003618260073b4 */ /* 0x0009e20008211825 */
[----:B------:R4:W-:Y:S01]  /*23b0*/  UTMALDG.4D.MULTICAST.2CTA [UR16], [UR30], UR7, desc[UR54] ;  /* 0x000036101e0073b4 */ /* 0x0009e20008219807 */
[----:B------:R4:W-:Y:S02]  /*23c0*/  UTMALDG.4D.MULTICAST.2CTA [UR8], [UR22], UR14, desc[UR54] ;  /* 0x00003608160073b4 */ /* 0x0009e4000821980e */
[----:B----4-:R-:W-:Y:S01]  /*23d0*/  NOP ;  /* 0x0000000000007918 */ /* 0x010fe20000000000 */
.L_x_33:
[----:B------:R-:W-:Y:S05]  /*23e0*/  BSYNC.RECONVERGENT B0 ;  /* 0x0000000000007941 */ /* 0x000fea0003800200 */
.L_x_32:
[----:B------:R-:W-:Y:S02]  /*23f0*/  UIADD3 UR34, UPT, UPT, UR34, 0x80, URZ ;  /* 0x0000008022227890 */ /* 0x000fe4000fffe0ff */
[----:B------:R-:W-:Y:S02]  /*2400*/  UIADD3 UR11, UPT, UPT, UR11, 0x2, URZ ;  /* 0x000000020b0b7890 */ /* 0x000fe4000fffe0ff */
[----:B------:R-:W-:Y:S01]  /*2410*/  UIADD3 UR19, UPT, UPT, UR19, 0x2, URZ ;  /* 0x0000000213137890 */ /* 0x000fe2000fffe0ff */
[----:B------:R-:W-:Y:S01]  /*2420*/  UMOV UR4, UR15 ;  /* 0x0000000f00047c82 */ /* 0x000fe20008000000 */
[----:B------:R-:W-:Y:S01]  /*2430*/  UMOV UR14, UR57 ;  /* 0x00000039000e7c82 */ /* 0x000fe20008000000 */
[----:B------:R-:W-:Y:S09]  /*2440*/  BRA.U UP4, `(.L_x_34) ;  /* 0xfffffff904e47547 */ /* 0x000ff2000b83ffff */
.L_x_26:
[----:B------:R-:W-:Y:S01]  /*2450*/  ULEA UR4, UR15, UR6, 0x3 ;  /* 0x000000060f047291 */ /* 0x000fe2000f8e18ff */
[----:B-1----:R-:W-:Y:S01]  /*2460*/  SHF.L.U32 R0, R12, 0x1f, RZ ;  /* 0x0000001f0c007819 */ /* 0x002fe200000006ff */
[----:B------:R-:W-:Y:S01]  /*2470*/  @!P2 SYNCS.ARRIVE.TRANS64.A1T0 RZ, [UR6+0x138], RZ ;  /* 0x000138ffffffa9a7 */ /* 0x000fe20008100006 */
[----:B------:R-:W-:-:S06]  /*2480*/  UISETP.GT.AND UP0, UPT, UR64, UR63, UPT ;  /* 0x0000003f4000728c */ /* 0x000fcc000bf04270 */
[----:B--23--:R1:W2:Y:S03]  /*2490*/  SYNCS.PHASECHK.TRANS64.TRYWAIT P1, [UR4+0x80], R0 ;  /* 0x00008000ff0075a7 */ /* 0x00c2a60008021104 */
[----:B------:R-:W-:Y:S05]  /*24a0*/  BRA.U !UP0, `(.L_x_35) ;  /* 0x0000000508247547 */ /* 0x000fea000b800000 */
[----:B------:R-:W-:Y:S01]  /*24b0*/  UIADD3 UR37, UPT, UPT, UR68, UR14, URZ ;  /* 0x0000000e44257290 */ /* 0x000fe2000fffe0ff */
[----:B------:R-:W-:-:S11]  /*24c0*/  UMOV UR5, UR15 ;  /* 0x0000000f00057c82 */ /* 0x000fd60008000000 */
.L_x_43:
[----:B------:R-:W-:Y:S01]  /*24d0*/  ULEA UR7, UR5, UR6, 0x3 ;  /* 0x0000000605077291 */ /* 0x000fe2000f8e18ff */
[----:B--2---:R-:W-:Y:S01]  /*24e0*/  @P4 MOV R2, 0x6000 ;  /* 0x0000600000024802 */ /* 0x004fe20000000f00 */
[----:B--23--:R-:W-:Y:S10]  /*24f0*/  @P1 BRA `(.L_x_36) ;  /* 0x00000000000c1947 */ /* 0x00cff40003800000 */
[----:B------:R-:W-:-:S04]  /*2500*/  SHF.L.U32 R3, R12, 0x1f, RZ ;  /* 0x0000001f0c037819 */ /* 0x000fc800000006ff */
[----:B------:R-:W2:Y:S02]  /*2510*/  SYNCS.PHASECHK.TRANS64.TRYWAIT P0, [UR7+0x80], R3 ;  /* 0x00008003ff0075a7 */ /* 0x000ea40008001107 */
[----:B--2---:R-:W-:Y:S05]  /*2520*/  @!P0 BRA `(.L_x_37) ;  /* 0x00000070005c8947 */ /* 0x004fea0003800000 */
.L_x_36:
[----:B------:R2:W-:Y:S01]  /*2530*/  @P4 SYNCS.ARRIVE.TRANS64 RZ, [UR7], R2 ;  /* 0x00000002ffff49a7 */ /* 0x0005e20008000007 */
[----:B------:R-:W-:-:S04]  /*2540*/  ULOP3.LUT UR4, UR52, 0x2, URZ, 0xfc, !UPT ;  /* 0x0000000234047892 */ /* 0x000fc8000f8efcff */
[----:B------:R-:W-:-:S09]  /*2550*/  UISETP.NE.AND UP0, UPT, UR4, 0x2, UPT ;  /* 0x000000020400788c */ /* 0x000fd2000bf05270 */
[----:B------:R-:W-:Y:S05]  /*2560*/  BRA.U UP0, `(.L_x_38) ;  /* 0x0000000100047547 */ /* 0x000fea000b800000 */
[----:B------:R-:W-:Y:S05]  /*2570*/  BPT.TRAP 0x1 ;  /* 0x000000040000795c */ /* 0x000fea0000300000 */
.L_x_38:
[----:B------:R-:W-:Y:S04]  /*2580*/  BSSY.RECONVERGENT B0, `(.L_x_39) ;  /* 0x0000003000007945 */ /* 0x000fe80003800200 */
[----:B------:R-:W-:Y:S05]  /*2590*/  @!P3 BRA `(.L_x_40) ;  /* 0x000000000004b947 */ /* 0x000fea0003800000 */
[----:B------:R-:W-:Y:S05]  /*25a0*/  BPT.TRAP 0x1 ;  /* 0x000000040000795c */ /* 0x000fea0000300000 */
.L_x_40:
[----:B------:R-:W-:Y:S05]  /*25b0*/  BSYNC.RECONVERGENT B0 ;  /* 0x0000000000007941 */ /* 0x000fea0003800200 */
.L_x_39:
        /* <DEDUP_REMOVED lines=16> */
[----:B------:R-:W-:-:S02]  /*26c0*/  USHF.L.U32 UR11, UR14, 0x1, URZ ;  /* 0x000000010e0b7899 */ /* 0x000fc400080006ff */
[----:B------:R-:W-:Y:S02]  /*26d0*/  UIADD3 UR30, UP1, UPT, UR44, 0x280, URZ ;  /* 0x000002802c1e7890 */ /* 0x000fe4000ff3e0ff */
[----:B------:R-:W-:Y:S02]  /*26e0*/  ULOP3.LUT UR16, UR4, 0x200, UR51, 0xf8, !UPT ;  /* 0x0000020004107892 */ /* 0x000fe4000f8ef833 */
[----:B------:R-:W-:Y:S02]  /*26f0*/  ULOP3.LUT UR29, UR4, UR50, URZ, 0xfc, !UPT ;  /* 0x00000032041d7292 */ /* 0x000fe4000f8efcff */
[----:B------:R-:W-:Y:S02]  /*2700*/  USHF.L.U32 UR34, UR14, 0x7, URZ ;  /* 0x000000070e227899 */ /* 0x000fe400080006ff */
[----:B------:R-:W-:Y:S02]  /*2710*/  ULOP3.LUT UR33, UR7, 0xfefffff8, URZ, 0xc0, !UPT ;  /* 0xfefffff807217892 */ /* 0x000fe4000f8ec0ff */
[----:B------:R-:W-:-:S02]  /*2720*/  UIADD3.X UR23, UPT, UPT, URZ, UR45, URZ, UP3, !UPT ;  /* 0x0000002dff177290 */ /* 0x000fc40009ffe4ff */
[----:B------:R-:W-:Y:S02]  /*2730*/  UIADD3 UR32, UPT, UPT, UR6, 0x6400, UR32 ;  /* 0x0000640006207890 */ /* 0x000fe4000fffe020 */
[----:B------:R-:W-:Y:S02]  /*2740*/  UPRMT UR4, URZ, 0x5410, UR41 ;  /* 0x00005410ff047896 */ /* 0x000fe40008000029 */
[----:B------:R-:W-:Y:S02]  /*2750*/  UIADD3.X UR9, UPT, UPT, URZ, UR45, URZ, UP2, !UPT ;  /* 0x0000002dff097290 */ /* 0x000fe400097fe4ff */
[----:B------:R-:W-:Y:S02]  /*2760*/  UIADD3 UR24, UPT, UPT, UR6, 0x26400, UR24 ;  /* 0x0002640006187890 */ /* 0x000fe4000fffe018 */
[----:B------:R-:W-:Y:S02]  /*2770*/  UPRMT UR13, URZ, 0x5410, UR47 ;  /* 0x00005410ff0d7896 */ /* 0x000fe4000800002f */
[----:B------:R-:W-:-:S02]  /*2780*/  UIADD3.X UR31, UPT, UPT, URZ, UR45, URZ, UP1, !UPT ;  /* 0x0000002dff1f7290 */ /* 0x000fc40008ffe4ff */
[----:B------:R-:W-:Y:S02]  /*2790*/  ULOP3.LUT UR19, UR11, UR53, URZ, 0xfc, !UPT ;  /* 0x000000350b137292 */ /* 0x000fe4000f8efcff */
[----:B------:R-:W-:Y:S01]  /*27a0*/  UIADD3 UR16, UPT, UPT, UR6, 0x2e400, UR16 ;  /* 0x0002e40006107890 */ /* 0x000fe2000fffe010 */
[----:B------:R-:W-:Y:S01]  /*27b0*/  UMOV UR42, 0x0 ;  /* 0x00000000002a7882 */ /* 0x000fe20000000000 */
[----:B------:R-:W-:Y:S01]  /*27c0*/  UMOV UR43, 0x10000000 ;  /* 0x10000000002b7882 */ /* 0x000fe20000000000 */
[----:B------:R-:W-:Y:S01]  /*27d0*/  UIADD3 UR38, UP0, UPT, UR44, 0x380, URZ ;  /* 0x000003802c267890 */ /* 0x000fe2000ff1e0ff */
[----:B------:R-:W-:Y:S01]  /*27e0*/  UTMALDG.3D.MULTICAST.2CTA [UR32], [UR22], UR4, desc[UR42] ;  /* 0x00002a20160073b4 */ /* 0x000fe20008211804 */
[----:B------:R-:W-:Y:S01]  /*27f0*/  UMOV UR28, UR36 ;  /* 0x00000024001c7c82 */ /* 0x000fe20008000000 */
[----:B------:R-:W-:Y:S01]  /*2800*/  UMOV UR25, UR33 ;  /* 0x0000002100197c82 */ /* 0x000fe20008000000 */
[----:B------:R-:W-:Y:S01]  /*2810*/  UMOV UR26, UR34 ;  /* 0x00000022001a7c82 */ /* 0x000fe20008000000 */
[----:B------:R-:W-:Y:S01]  /*2820*/  UMOV UR18, URZ ;  /* 0x000000ff00127c82 */ /* 0x000fe20008000000 */
[----:B------:R-:W-:Y:S01]  /*2830*/  UMOV UR21, UR36 ;  /* 0x0000002400157c82 */ /* 0x000fe20008000000 */
[----:B------:R-:W-:Y:S01]  /*2840*/  UMOV UR17, UR33 ;  /* 0x0000002100117c82 */ /* 0x000fe20008000000 */
[----:B------:R-:W-:Y:S01]  /*2850*/  UIADD3 UR11, UPT, UPT, UR56, UR11, URZ ;  /* 0x0000000b380b7290 */ /* 0x000fe2000fffe0ff */
[----:B------:R4:W-:Y:S01]  /*2860*/  UTMALDG.3D.MULTICAST.2CTA [UR24], [UR8], UR13, desc[UR42] ;  /* 0x00002a18080073b4 */ /* 0x0009e2000821180d */
[----:B------:R-:W-:Y:S01]  /*2870*/  UIADD3.X UR39, UPT, UPT, URZ, UR45, URZ, UP0, !UPT ;  /* 0x0000002dff277290 */ /* 0x000fe200087fe4ff */
[----:B------:R2:W-:Y:S01]  /*2880*/  UTMALDG.4D.MULTICAST.2CTA [UR16], [UR30], UR4, desc[UR42] ;  /* 0x00002a101e0073b4 */ /* 0x0005e20008219804 */
[----:B----4-:R-:W-:Y:S01]  /*2890*/  UIADD3 UR8, UPT, UPT, UR6, 0x32400, UR29 ;  /* 0x0003240006087890 */ /* 0x010fe2000fffe01d */
[----:B------:R-:W-:Y:S01]  /*28a0*/  UMOV UR13, UR36 ;  /* 0x00000024000d7c82 */ /* 0x000fe20008000000 */
[----:B------:R-:W-:Y:S01]  /*28b0*/  UMOV UR9, UR33 ;  /* 0x0000002100097c82 */ /* 0x000fe20008000000 */
[----:B--2---:R-:W-:-:S09]  /*28c0*/  UPRMT UR4, URZ, 0x5410, UR46 ;  /* 0x00005410ff047896 */ /* 0x004fd2000800002e */
[----:B------:R4:W-:Y:S02]  /*28d0*/  UTMALDG.4D.MULTICAST.2CTA [UR8], [UR38], UR4, desc[UR42] ;  /* 0x00002a08260073b4 */ /* 0x0009e40008219804 */
[----:B----4-:R-:W-:Y:S01]  /*28e0*/  NOP ;  /* 0x0000000000007918 */ /* 0x010fe20000000000 */
.L_x_42:
[----:B------:R-:W-:Y:S05]  /*28f0*/  BSYNC.RECONVERGENT B0 ;  /* 0x0000000000007941 */ /* 0x000fea0003800200 */
.L_x_41:
[----:B------:R-:W-:Y:S01]  /*2900*/  UIADD3 UR14, UPT, UPT, UR14, 0x1, URZ ;  /* 0x000000010e0e7890 */ /* 0x000fe2000fffe0ff */
[----:B------:R-:W-:-:S03]  /*2910*/  UMOV UR5, UR15 ;  /* 0x0000000f00057c82 */ /* 0x000fc60008000000 */
[----:B------:R-:W-:-:S09]  /*2920*/  UISETP.NE.AND UP0, UPT, UR14, UR37, UPT ;  /* 0x000000250e00728c */ /* 0x000fd2000bf05270 */
[----:B------:R-:W-:Y:S05]  /*2930*/  BRA.U UP0, `(.L_x_43) ;  /* 0xfffffff900e47547 */ /* 0x000fea000b83ffff */
.L_x_35:
[C---:B------:R-:W-:Y:S01]  /*2940*/  LEA R3, R11.reuse, UR6, 0x3 ;  /* 0x000000060b037c11 */ /* 0x040fe2000f8e18ff */
[----:B------:R-:W-:Y:S01]  /*2950*/  NOP ;  /* 0x0000000000007918 */ /* 0x000fe20000000000 */
[----:B-1----:R-:W-:Y:S02]  /*2960*/  SHF.L.U32 R0, R10, 0x1f, RZ ;  /* 0x0000001f0a007819 */ /* 0x002fe400000006ff */
[----:B------:R-:W-:Y:S02]  /*2970*/  LEA R5, R11, UR6, 0x4 ;  /* 0x000000060b057c11 */ /* 0x000fe4000f8e20ff */
[----:B------:R-:W1:Y:S02]  /*2980*/  SYNCS.PHASECHK.TRANS64.TRYWAIT P0, [R3+URZ+0x140], R0 ;  /* 0x00014000030075a7 */ /* 0x000e6400080011ff */
[----:B-1----:R-:W-:Y:S05]  /*2990*/  @!P0 BRA `(.L_x_44) ;  /* 0x0000006c00588947 */ /* 0x002fea0003800000 */
.L_x_153:
[----:B------:R-:W4:Y:S01]  /*29a0*/  LDS.128 R4, [R5+0x1b0] ;  /* 0x0001b00005047984 */ /* 0x000f220000000c00 */
[----:B------:R-:W-:Y:S01]  /*29b0*/  UISETP.GE.AND UP0, UPT, UR40, 0x1, UPT ;  /* 0x000000012800788c */ /* 0x000fe2000bf06270 */
[----:B------:R-:W-:Y:S01]  /*29c0*/  @!PT LDS RZ, [RZ] ;  /* 0x00000000fffff984 */ /* 0x000fe20000000800 */
[----:B------:R-:W-:Y:S01]  /*29d0*/  @!PT LDS RZ, [RZ] ;  /* 0x00000000fffff984 */ /* 0x000fe20000000800 */
[----:B------:R-:W-:Y:S01]  /*29e0*/  @!PT LDS RZ, [RZ] ;  /* 0x00000000fffff984 */ /* 0x000fe20000000800 */
[----:B------:R-:W-:Y:S01]  /*29f0*/  @!PT LDS RZ, [RZ] ;  /* 0x00000000fffff984 */ /* 0x000fe20000000800 */
[----:B------:R1:W-:Y:S06]  /*2a00*/  MEMBAR.ALL.CTA ;  /* 0x0000000000007992 */ /* 0x0003ec0000008000 */
[----:B-1----:R-:W1:Y:S01]  /*2a10*/  FENCE.VIEW.ASYNC.S ;  /* 0x00000000000073c6 */ /* 0x002e620000000000 */
[----:B----4-:R-:W-:-:S13]  /*2a20*/  LOP3.LUT P0, RZ, R6, 0x1, RZ, 0xc0, !PT ;  /* 0x0000000106ff7812 */ /* 0x010fda000780c0ff */
[----:B-1----:R-:W-:Y:S01]  /*2a30*/  VOTEU.ANY UP1, P0 ;  /* 0x0000000000ff7886 */ /* 0x002fe20000020100 */
[----:B------:R-:W-:-:S13]  /*2a40*/  PLOP3.LUT P0, PT, PT, PT, UP1, 0x80, 0x8 ;  /* 0x000000000008781c */ /* 0x000fda0003f0f018 */
[----:B------:R-:W-:Y:S02]  /*2a50*/  @P0 LOP3.LUT R0, R5, 0xffff, RZ, 0xc0, !PT ;  /* 0x0000ffff05000812 */ /* 0x000fe400078ec0ff */
[----:B--2---:R-:W-:Y:S02]  /*2a60*/  @P0 MOV R2, R4 ;  /* 0x0000000400020202 */ /* 0x004fe40000000f00 */
[----:B------:R-:W-:Y:S01]  /*2a70*/  @P0 R2UR UR5, R0 ;  /* 0x00000000000502ca */ /* 0x000fe200000e0000 */
[----:B------:R-:W-:Y:S01]  /*2a80*/  VIADD R0, R3, 0x150 ;  /* 0x0000015003007836 */ /* 0x000fe20000000000 */
[----:B------:R-:W-:Y:S02]  /*2a90*/  @P0 SHF.R.U32.HI R4, RZ, 0x10, R5 ;  /* 0x00000010ff040819 */ /* 0x000fe40000011605 */
[----:B------:R-:W-:Y:S02]  /*2aa0*/  @P0 R2UR UR7, R2 ;  /* 0x00000000020702ca */ /* 0x000fe400000e0000 */
[----:B------:R-:W-:-:S02]  /*2ab0*/  PRMT R0, RZ, 0x654, R0 ;  /* 0x00000654ff007816 */ /* 0x000fc40000000000 */
[----:B------:R-:W-:Y:S02]  /*2ac0*/  @P0 R2UR UR4, R4 ;  /* 0x00000000040402ca */ /* 0x000fe400000e0000 */
[----:B------:R1:W-:Y:S03]  /*2ad0*/  SYNCS.ARRIVE.TRANS64.RED.A1T0 RZ, [R0+URZ], RZ ;  /* 0x000000ff00ff79a7 */ /* 0x0003e600081004ff */
[----:B------:R-:W-:-:S04]  /*2ae0*/  @UP1 UMOV UR58, UR5 ;  /* 0x00000005003a1c82 */ /* 0x000fc80008000000 */
[----:B------:R-:W-:-:S04]  /*2af0*/  @UP1 UMOV UR59, UR7 ;  /* 0x00000007003b1c82 */ /* 0x000fc80008000000 */
[----:B------:R-:W-:Y:S01]  /*2b00*/  @UP1 UMOV UR36, UR4 ;  /* 0x0000000400241c82 */ /* 0x000fe20008000000 */
[----:B------:R-:W-:Y:S05]  /*2b10*/  BRA.U !UP0, `(.L_x_45) ;  /* 0x0000000108d47547 */ /* 0x000fea000b800000 */
[----:B------:R-:W2:Y:S01]  /*2b20*/  LDCU.128 UR16, c[0x0][0xf10] ;  /* 0x0001e200ff1077ac */ /* 0x000ea20008000c00 */
[----:B------:R-:W4:Y:S01]  /*2b30*/  LDCU UR11, c[0x0][0xf20] ;  /* 0x0001e400ff0b77ac */ /* 0x000f220008000800 */
[----:B------:R-:W3:Y:S01]  /*2b40*/  LDCU UR24, c[0x0][0xf0c] ;  /* 0x0001e180ff1877ac */ /* 0x000ee20008000800 */
[----:B------:R-:W1:Y:S01]  /*2b50*/  LDCU.64 UR8, c[0x0][0xf28] ;  /* 0x0001e500ff0877ac */ /* 0x000e620008000a00 */
[----:B------:R-:W-:Y:S02]  /*2b60*/  UISETP.NE.AND UP3, UPT, UR40, 0x1, UPT ;  /* 0x000000012800788c */ /* 0x000fe4000bf65270 */
[----:B--2---:R-:W-:Y:S02]  /*2b70*/  UIMAD.WIDE.U32 UR12, UR61, UR19, URZ ;  /* 0x000000133d0c72a5 */ /* 0x004fe4000f8e00ff */
[----:B------:R-:W-:Y:S02]  /*2b80*/  UIMAD.WIDE.U32 UR4, UR62, UR16, URZ ;  /* 0x000000103e0472a5 */ /* 0x000fe4000f8e00ff */
[----:B------:R-:W-:-:S02]  /*2b90*/  UISETP.NE.AND UP0, UPT, UR18, 0x1, UPT ;  /* 0x000000011200788c */ /* 0x000fc4000bf05270 */
[----:B------:R-:W-:Y:S01]  /*2ba0*/  UIMAD.WIDE.U32 UR22, UR58, UR19, URZ ;  /* 0x000000133a1672a5 */ /* 0x000fe2000f8e00ff */
[----:B------:R-:W-:Y:S02]  /*2bb0*/  UMOV UR12, UR13 ;  /* 0x0000000d000c7c82 */ /* 0x000fe40008000000 */
[----:B------:R-:W-:Y:S01]  /*2bc0*/  UMOV UR4, UR5 ;  /* 0x0000000500047c82 */ /* 0x000fe20008000000 */
[----:B----4-:R-:W-:Y:S02]  /*2bd0*/  USHF.R.U32.HI UR12, URZ, UR11, UR12 ;  /* 0x0000000bff0c7299 */ /* 0x010fe4000801160c */
[----:B---3--:R-:W-:Y:S02]  /*2be0*/  UISETP.NE.AND UP2, UPT, UR24, 0x1, UPT ;  /* 0x000000011800788c */ /* 0x008fe4000bf45270 */
[----:B------:R-:W-:Y:S02]  /*2bf0*/  USHF.R.U32.HI UR4, URZ, UR17, UR4 ;  /* 0x00000011ff047299 */ /* 0x000fe40008011604 */
[----:B------:R-:W-:-:S02]  /*2c00*/  USEL UR5, UR61, UR12, !UP0 ;  /* 0x0000000c3d057287 */ /* 0x000fc4000c000000 */
[----:B------:R-:W-:Y:S02]  /*2c10*/  USEL UR7, UR62, UR4, !UP2 ;  /* 0x000000043e077287 */ /* 0x000fe4000d000000 */
[----:B-1----:R-:W-:Y:S01]  /*2c20*/  UIMAD.WIDE.U32 UR12, UR5, UR8, URZ ;  /* 0x00000008050c72a5 */ /* 0x002fe2000f8e00ff */
[----:B------:R-:W-:Y:S01]  /*2c30*/  UMOV UR4, UR23 ;  /* 0x0000001700047c82 */ /* 0x000fe20008000000 */
[----:B------:R-:W-:Y:S02]  /*2c40*/  UIMAD.WIDE.U32 UR20, UR59, UR16, URZ ;  /* 0x000000103b1472a5 */ /* 0x000fe4000f8e00ff */
[----:B------:R-:W-:-:S03]  /*2c50*/  UIMAD.WIDE.U32 UR22, UR7, UR8, URZ ;  /* 0x00000008071672a5 */ /* 0x000fc6000f8e00ff */
[----:B------:R-:W-:Y:S01]  /*2c60*/  UMOV UR12, UR13 ;  /* 0x0000000d000c7c82 */ /* 0x000fe20008000000 */
[----:B------:R-:W-:Y:S02]  /*2c70*/  USHF.R.U32.HI UR4, URZ, UR11, UR4 ;  /* 0x0000000bff047299 */ /* 0x000fe40008011604 */
[----:B------:R-:W-:Y:S01]  /*2c80*/  @UP3 USHF.R.U32.HI UR5, URZ, UR9, UR12 ;  /* 0x00000009ff053299 */ /* 0x000fe2000801160c */
[----:B------:R-:W-:Y:S01]  /*2c90*/  UMOV UR20, UR21 ;  /* 0x0000001500147c82 */ /* 0x000fe20008000000 */
[----:B------:R-:W-:Y:S01]  /*2ca0*/  UMOV UR22, UR23 ;  /* 0x0000001700167c82 */ /* 0x000fe20008000000 */
[----:B------:R-:W-:Y:S02]  /*2cb0*/  USHF.R.U32.HI UR17, URZ, UR17, UR20 ;  /* 0x00000011ff117299 */ /* 0x000fe40008011614 */
[----:B------:R-:W-:Y:S02]  /*2cc0*/  USEL UR4, UR58, UR4, !UP0 ;  /* 0x000000043a047287 */ /* 0x000fe4000c000000 */
[----:B------:R-:W-:-:S02]  /*2cd0*/  @UP3 USHF.R.U32.HI UR7, URZ, UR9, UR22 ;  /* 0x00000009ff073299 */ /* 0x000fc40008011616 */
[----:B------:R-:W-:Y:S02]  /*2ce0*/  UIMAD UR11, UR40, UR5, URZ ;  /* 0x00000005280b72a4 */ /* 0x000fe4000f8e02ff */
[----:B------:R-:W-:Y:S02]  /*2cf0*/  USEL UR5, UR59, UR17, !UP2 ;  /* 0x000000113b057287 */ /* 0x000fe4000d000000 */
[----:B------:R-:W-:Y:S02]  /*2d00*/  UIMAD UR12, UR40, UR7, URZ ;  /* 0x00000007280c72a4 */ /* 0x000fe4000f8e02ff */
[----:B------:R-:W-:Y:S02]  /*2d10*/  UISETP.GE.AND UP0, UPT, UR4, UR11, UPT ;  /* 0x0000000b0400728c */ /* 0x000fe4000bf06270 */
[----:B------:R-:W-:Y:S02]  /*2d20*/  UIMAD.WIDE.U32 UR16, UR4, UR8, URZ ;  /* 0x00000008041072a5 */ /* 0x000fe4000f8e00ff */
[----:B------:R-:W-:-:S02]  /*2d30*/  UISETP.GE.OR UP0, UPT, UR5, UR12, UP0 ;  /* 0x0000000c0500728c */ /* 0x000fc40008706670 */
        /* <DEDUP_REMOVED lines=19> */
.L_x_45:
[----:B------:R-:W2:Y:S02]  /*2e70*/  LDCU UR4, c[0x0][0xf30] ;  /* 0x0001e600ff0477ac */ /* 0x000ea40008000800 */
[----:B--2---:R-:W-:-:S09]  /*2e80*/  UISETP.NE.AND UP0, UPT, UR4, 0x1, UPT ;  /* 0x000000010400788c */ /* 0x004fd2000bf05270 */
[----:B------:R-:W-:Y:S05]  /*2e90*/  BRA.U UP0, `(.L_x_46) ;  /* 0x0000000100447547 */ /* 0x000fea000b800000 */
[----:B------:R-:W2:Y:S01]  /*2ea0*/  LDCU.128 UR16, c[0x0][0xf10] ;  /* 0x0001e200ff1077ac */ /* 0x000ea20008000c00 */
[----:B------:R-:W4:Y:S01]  /*2eb0*/  LDCU UR11, c[0x0][0xf0c] ;  /* 0x0001e180ff0b77ac */ /* 0x000f220008000800 */
[----:B------:R-:W1:Y:S01]  /*2ec0*/  LDCU UR7, c[0x0][0xf20] ;  /* 0x0001e400ff0777ac */ /* 0x000e620008000800 */
[----:B--2---:R-:W-:Y:S02]  /*2ed0*/  UIMAD.WIDE.U32 UR8, UR59, UR16, URZ ;  /* 0x000000103b0872a5 */ /* 0x004fe4000f8e00ff */
[----:B------:R-:W-:Y:S02]  /*2ee0*/  UIMAD.WIDE.U32 UR4, UR58, UR19, URZ ;  /* 0x000000133a0472a5 */ /* 0x000fe4000f8e00ff */
[----:B----4-:R-:W-:Y:S02]  /*2ef0*/  UISETP.NE.AND UP2, UPT, UR11, 0x1, UPT ;  /* 0x000000010b00788c */ /* 0x010fe4000bf45270 */
[----:B------:R-:W-:Y:S01]  /*2f00*/  UISETP.NE.AND UP0, UPT, UR18, 0x1, UPT ;  /* 0x000000011200788c */ /* 0x000fe2000bf05270 */
[----:B------:R-:W-:-:S02]  /*2f10*/  UMOV UR8, UR9 ;  /* 0x0000000900087c82 */ /* 0x000fc40008000000 */
[----:B------:R-:W-:Y:S01]  /*2f20*/  UMOV UR4, UR5 ;  /* 0x0000000500047c82 */ /* 0x000fe20008000000 */
[----:B------:R-:W-:Y:S02]  /*2f30*/  USHF.R.U32.HI UR17, URZ, UR17, UR8 ;  /* 0x00000011ff117299 */ /* 0x000fe40008011608 */
[----:B-1----:R-:W-:Y:S02]  /*2f40*/  USHF.R.U32.HI UR4, URZ, UR7, UR4 ;  /* 0x00000007ff047299 */ /* 0x002fe40008011604 */
[----:B------:R-:W-:Y:S02]  /*2f50*/  USEL UR5, UR59, UR17, !UP2 ;  /* 0x000000113b057287 */ /* 0x000fe4000d000000 */
[----:B------:R-:W-:-:S04]  /*2f60*/  USEL UR4, UR58, UR4, !UP0 ;  /* 0x000000043a047287 */ /* 0x000fc8000c000000 */
[----:B------:R-:W-:Y:S02]  /*2f70*/  UIADD3 UR7, UPT, UPT, UR5, -UR4, URZ ;  /* 0x8000000405077290 */ /* 0x000fe4000fffe0ff */
[----:B------:R-:W-:Y:S02]  /*2f80*/  UIADD3 UR4, UPT, UPT, -UR5, UR4, URZ ;  /* 0x0000000405047290 */ /* 0x000fe4000fffe1ff */
[----:B------:R-:W-:Y:S02]  /*2f90*/  UIMAD UR58, UR7, UR18, UR58 ;  /* 0x00000012073a72a4 */ /* 0x000fe4000f8e023a */
[----:B------:R-:W-:-:S12]  /*2fa0*/  UIMAD UR59, UR4, UR11, UR59 ;  /* 0x0000000b043b72a4 */ /* 0x000fd8000f8e023b */
.L_x_46:
[----:B------:R-:W-:Y:S01]  /*2fb0*/  VIADD R11, R11, 0x1 ;  /* 0x000000010b0b7836 */ /* 0x000fe20000000000 */
[----:B------:R-:W-:Y:S02]  /*2fc0*/  R2UR UR5, R91 ;  /* 0x000000005b0572ca */ /* 0x000fe400000e0000 */
[----:B------:R-:W-:Y:S02]  /*2fd0*/  R2UR UR4, R90 ;  /* 0x000000005a0472ca */ /* 0x000fe400000e0000 */
[C---:B------:R-:W-:Y:S02]  /*2fe0*/  ISETP.NE.AND P0, PT, R11.reuse, 0x2, PT ;  /* 0x000000020b00780c */ /* 0x040fe40003f05270 */
[----:B------:R-:W-:Y:S02]  /*2ff0*/  PLOP3.LUT P2, PT, PT, PT, PT, 0x80, 0x8 ;  /* 0x000000000008781c */ /* 0x000fe40003f4f070 */
[----:B------:R-:W-:Y:S02]  /*3000*/  SEL R3, RZ, 0x1, P0 ;  /* 0x00000001ff037807 */ /* 0x000fe40000000000 */
[----:B------:R-:W-:-:S02]  /*3010*/  SEL R11, R11, RZ, P0 ;  /* 0x000000ff0b0b7207 */ /* 0x000fc40000000000 */
[----:B------:R-:W-:Y:S01]  /*3020*/  LOP3.LUT R10, R10, R3, RZ, 0x3c, !PT ;  /* 0x000000030a0a7212 */ /* 0x000fe200078e3cff */
[----:B------:R-:W-:Y:S02]  /*3030*/  UIADD3 UR26, UPT, UPT, UR59, UR5, URZ ;  /* 0x000000053b1a7290 */ /* 0x000fe4000fffe0ff */
[----:B------:R-:W-:Y:S01]  /*3040*/  UIADD3 UR25, UPT, UPT, UR58, UR4, URZ ;  /* 0x000000043a197290 */ /* 0x000fe2000fffe0ff */
[----:B------:R-:W-:Y:S11]  /*3050*/  BRA.U UP1, `(.L_x_47) ;  /* 0xffffffed01447547 */ /* 0x000ff6000b83ffff */
[----:B------:R-:W-:Y:S01]  /*3060*/  UIADD3 UR7, UPT, UPT, UR6, 0x80, URZ ;  /* 0x0000008006077890 */ /* 0x000fe2000fffe0ff */
[----:B------:R-:W-:-:S03]  /*3070*/  SHF.L.U32 R3, R12, 0x1f, RZ ;  /* 0x0000001f0c037819 */ /* 0x000fc600000006ff */
[----:B------:R-:W-:-:S09]  /*3080*/  ULEA UR4, UR15, UR7, 0x3 ;  /* 0x000000070f047291 */ /* 0x000fd2000f8e18ff */
[----:B------:R-:W2:Y:S02]  /*3090*/  SYNCS.PHASECHK.TRANS64.TRYWAIT P0, [UR4], R3 ;  /* 0x00000003ff0075a7 */ /* 0x000ea40008001104 */
[----:B--2---:R-:W-:Y:S05]  /*30a0*/  @!P0 BRA `(.L_x_48) ;  /* 0x0000006400a88947 */ /* 0x004fea0003800000 */
.L_x_155:
[----:B------:R-:W-:-:S04]  /*30b0*/  UIADD3 UR4, UPT, UPT, UR15, 0x1, URZ ;  /* 0x000000010f047890 */ /* 0x000fc8000fffe0ff */
[----:B------:R-:W-:-:S04]  /*30c0*/  UISETP.NE.AND UP0, UPT, UR4, 0x10, UPT ;  /* 0x000000100400788c */ /* 0x000fc8000bf05270 */
[----:B------:R-:W-:Y:S02]  /*30d0*/  USEL UR6, URZ, 0x1, UP0 ;  /* 0x00000001ff067887 */ /* 0x000fe40008000000 */
[----:B------:R-:W-:-:S04]  /*30e0*/  USEL UR4, UR4, URZ, UP0 ;  /* 0x000000ff04047287 */ /* 0x000fc80008000000 */
[----:B------:R-:W-:Y:S01]  /*30f0*/  ULEA UR5, UR4, UR7, 0x3 ;  /* 0x0000000704057291 */ /* 0x000fe2000f8e18ff */
[----:B------:R-:W-:-:S04]  /*3100*/  LOP3.LUT R2, R12, UR6, RZ, 0x3c, !PT ;  /* 0x000000060c027c12 */ /* 0x000fc8000f8e3cff */
[----:B-1----:R-:W-:-:S04]  /*3110*/  SHF.L.U32 R3, R2, 0x1f, RZ ;  /* 0x0000001f02037819 */ /* 0x002fc800000006ff */
[----:B------:R-:W1:Y:S02]  /*3120*/  SYNCS.PHASECHK.TRANS64.TRYWAIT P0, [UR5], R3 ;  /* 0x00000003ff0075a7 */ /* 0x000e640008001105 */
[----:B-1----:R-:W-:Y:S05]  /*3130*/  @!P0 BRA `(.L_x_49) ;  /* 0x00000064009c8947 */ /* 0x002fea0003800000 */
.L_x_157:
        /* <DEDUP_REMOVED lines=9> */
.L_x_159:
        /* <DEDUP_REMOVED lines=9> */
.L_x_161:
        /* <DEDUP_REMOVED lines=9> */
.L_x_163:
        /* <DEDUP_REMOVED lines=9> */
.L_x_165:
        /* <DEDUP_REMOVED lines=9> */
.L_x_167:
        /* <DEDUP_REMOVED lines=9> */
.L_x_169:
        /* <DEDUP_REMOVED lines=9> */
.L_x_171:
        /* <DEDUP_REMOVED lines=9> */
.L_x_173:
        /* <DEDUP_REMOVED lines=9> */
.L_x_175:
        /* <DEDUP_REMOVED lines=9> */
.L_x_177:
        /* <DEDUP_REMOVED lines=9> */
.L_x_179:
        /* <DEDUP_REMOVED lines=9> */
.L_x_181:
        /* <DEDUP_REMOVED lines=9> */
.L_x_183:
[----:B------:R-:W-:-:S04]  /*3890*/  UIADD3 UR4, UPT, UPT, UR4, 0x1, URZ ;  /* 0x0000000104047890 */ /* 0x000fc8000fffe0ff */
[----:B------:R-:W-:-:S04]  /*38a0*/  UISETP.NE.AND UP0, UPT, UR4, 0x10, UPT ;  /* 0x000000100400788c */ /* 0x000fc8000bf05270 */
[----:B------:R-:W-:Y:S02]  /*38b0*/  USEL UR5, URZ, 0x1, UP0 ;  /* 0x00000001ff057887 */ /* 0x000fe40008000000 */
[----:B------:R-:W-:-:S04]  /*38c0*/  USEL UR4, UR4, URZ, UP0 ;  /* 0x000000ff04047287 */ /* 0x000fc80008000000 */
[----:B------:R-:W-:Y:S01]  /*38d0*/  ULEA UR4, UR4, UR7, 0x3 ;  /* 0x0000000704047291 */ /* 0x000fe2000f8e18ff */
[----:B-1----:R-:W-:-:S04]  /*38e0*/  LOP3.LUT R3, R2, UR5, RZ, 0x3c, !PT ;  /* 0x0000000502037c12 */ /* 0x002fc8000f8e3cff */
[----:B------:R-:W-:Y:S01]  /*38f0*/  SHF.L.U32 R3, R3, 0x1f, RZ ;  /* 0x0000001f03037819 */ /* 0x000fe200000006ff */
[----:B------:R-:W-:-:S07]  /*3900*/  IMAD.U32 R0, RZ, RZ, UR4 ;  /* 0x00000004ff007e24 */ /* 0x000fce000f8e00ff */
.L_x_63:
[----:B-1----:R1:W2:Y:S02]  /*3910*/  SYNCS.PHASECHK.TRANS64.TRYWAIT P0, [R0+URZ], R3 ;  /* 0x00000003000075a7 */ /* 0x0022a400080011ff */
[----:B--2---:R-:W-:Y:S05]  /*3920*/  @!P0 NANOSLEEP.SYNCS 0x989680 ;  /* 0x009896800000895d */ /* 0x004fea0003900000 */
[----:B------:R-:W2:Y:S02]  /*3930*/  @!P0 SYNCS.PHASECHK.TRANS64 P0, [R0+URZ], R3 ;  /* 0x00000003000085a7 */ /* 0x000ea400080010ff */
[----:B--2---:R-:W-:Y:S05]  /*3940*/  @P0 EXIT ;  /* 0x000000000000094d */ /* 0x004fea0003800000 */
[----:B------:R-:W-:Y:S05]  /*3950*/  BRA `(.L_x_63) ;  /* 0xfffffffc00ec7947 */ /* 0x000fea000383ffff */
.L_x_23:
[----:B------:R-:W-:-:S04]  /*3960*/  UISETP.NE.AND UP0, UPT, UR60, URZ, UPT ;  /* 0x000000ff3c00728c */ /* 0x000fc8000bf05270 */
[----:B------:R-:W-:-:S09]  /*3970*/  UISETP.NE.OR UP0, UPT, UR24, 0x1, UP0 ;  /* 0x000000011800788c */ /* 0x000fd20008705670 */
[----:B------:R-:W-:Y:S05]  /*3980*/  BRA.U UP0, `(.L_x_64) ;  /* 0x0000000500487547 */ /* 0x000fea000b800000 */
[----:B------:R-:W-:Y:S01]  /*3990*/  ISETP.GE.U32.AND P2, PT, R0, 0x8, PT ;  /* 0x000000080000780c */ /* 0x000fe20003f46070 */
[----:B------:R-:W-:Y:S01]  /*39a0*/  IMAD.MOV.U32 R12, RZ, RZ, 0x1 ;  /* 0x00000001ff0c7424 */ /* 0x000fe200078e00ff */
[----:B------:R-:W-:Y:S02]  /*39b0*/  CS2R R10, SRZ ;  /* 0x00000000000a7805 */ /* 0x000fe4000001ff00 */
[----:B------:R-:W-:Y:S01]  /*39c0*/  CS2R R8, SRZ ;  /* 0x0000000000087805 */ /* 0x000fe2000001ff00 */
[----:B------:R-:W-:Y:S01]  /*39d0*/  UMOV UR6, 0x400 ;  /* 0x0000040000067882 */ /* 0x000fe20000000000 */
[----:B------:R-:W-:Y:S01]  /*39e0*/  UMOV UR5, URZ ;  /* 0x000000ff00057c82 */ /* 0x000fe20008000000 */
[----:B------:R-:W-:-:S12]  /*39f0*/  ULEA UR6, UR60, UR6, 0x18 ;  /* 0x000000063c067291 */ /* 0x000fd8000f8ec0ff */
.L_x_68:
[----:B------:R-:W-:Y:S02]  /*3a00*/  LEA R2, R8, UR6, 0x3 ;  /* 0x0000000608027c11 */ /* 0x000fe4000f8e18ff */
[----:B------:R-:W-:-:S03]  /*3a10*/  SHF.L.U32 R5, R9, 0x1f, RZ ;  /* 0x0000001f09057819 */ /* 0x000fc600000006ff */
[----:B------:R-:W-:Y:S01]  /*3a20*/  VIADD R4, R2, 0x190 ;  /* 0x0000019002047836 */ /* 0x000fe20000000000 */
[----:B------:R-:W1:Y:S02]  /*3a30*/  SYNCS.PHASECHK.TRANS64.TRYWAIT P0, [R2+URZ+0x180], R5 ;  /* 0x00018005020075a7 */ /* 0x000e6400080011ff */
[----:B-1----:R-:W-:Y:S05]  /*3a40*/  @!P0 BRA `(.L_x_65) ;  /* 0x0000006000a88947 */ /* 0x002fea0003800000 */
.L_x_184:
[----:B------:R-:W-:Y:S01]  /*3a50*/  ULEA UR4, UR5, UR6, 0x3 ;  /* 0x0000000605047291 */ /* 0x000fe2000f8e18ff */
[----:B------:R-:W-:Y:S02]  /*3a60*/  PRMT R4, RZ, 0x654, R4 ;  /* 0x00000654ff047816 */ /* 0x000fe40000000004 */
[----:B-1----:R-:W-:Y:S01]  /*3a70*/  SHF.L.U32 R5, R12, 0x1f, RZ ;  /* 0x0000001f0c057819 */ /* 0x002fe200000006ff */
[----:B------:R-:W-:Y:S01]  /*3a80*/  UIADD3 UR7, UPT, UPT, UR4, 0x140, URZ ;  /* 0x0000014004077890 */ /* 0x000fe2000fffe0ff */
[----:B------:R1:W-:Y:S05]  /*3a90*/  SYNCS.ARRIVE.TRANS64.RED.A1T0 RZ, [R4+URZ], RZ ;  /* 0x000000ff04ff79a7 */ /* 0x0003ea00081004ff */
[----:B------:R-:W-:Y:S01]  /*3aa0*/  IMAD.U32 R7, RZ, RZ, UR7 ;  /* 0x00000007ff077e24 */ /* 0x000fe2000f8e00ff */
[----:B------:R-:W2:Y:S04]  /*3ab0*/  SYNCS.PHASECHK.TRANS64.TRYWAIT P0, [UR4+0x150], R5 ;  /* 0x00015005ff0075a7 */ /* 0x000ea80008001104 */
[----:B------:R-:W-:Y:S01]  /*3ac0*/  PRMT R6, R0, 0x654, R7 ;  /* 0x0000065400067816 */ /* 0x000fe20000000007 */
[----:B-1----:R-:W-:Y:S01]  /*3ad0*/  @!P2 IMAD.MOV.U32 R4, RZ, RZ, 0x10 ;  /* 0x00000010ff04a424 */ /* 0x002fe200078e00ff */
[----:B--2---:R-:W-:Y:S06]  /*3ae0*/  @!P0 BRA `(.L_x_66) ;  /* 0x0000006000948947 */ /* 0x004fec0003800000 */
.L_x_186:
[----:B------:R-:W-:Y:S01]  /*3af0*/  ULEA UR8, UR5, UR6, 0x4 ;  /* 0x0000000605087291 */ /* 0x000fe2000f8e20ff */
[----:B------:R-:W-:Y:S01]  /*3b00*/  SEL R3, R6, R3, !P2 ;  /* 0x0000000306037207 */ /* 0x000fe20005000000 */
[----:B------:R-:W-:Y:S01]  /*3b10*/  UIADD3 UR9, UPT, UPT, UR4, 0x140, URZ ;  /* 0x0000014004097890 */ /* 0x000fe2000fffe0ff */
[----:B-1----:R-:W-:Y:S01]  /*3b20*/  LEA R2, R11, UR6, 0x3 ;  /* 0x000000060b027c11 */ /* 0x002fe2000f8e18ff */
[----:B------:R-:W-:Y:S01]  /*3b30*/  UIADD3 UR8, UPT, UPT, UR8, 0x1b0, URZ ;  /* 0x000001b008087890 */ /* 0x000fe2000fffe0ff */
[----:B------:R-:W-:Y:S01]  /*3b40*/  SHF.L.U32 R5, R10, 0x1f, RZ ;  /* 0x0000001f0a057819 */ /* 0x000fe200000006ff */
[----:B------:R1:W-:Y:S01]  /*3b50*/  @!P2 SYNCS.ARRIVE.TRANS64.RED RZ, [R3+URZ], R4 ;  /* 0x0000000403ffa9a7 */ /* 0x0003e200080004ff */
[----:B------:R-:W-:Y:S01]  /*3b60*/  UIADD3 UR4, UPT, UPT, UR5, 0x1, URZ ;  /* 0x0000000105047890 */ /* 0x000fe2000fffe0ff */
[----:B------:R-:W-:-:S03]  /*3b70*/  VIADD R8, R8, 0x1 ;  /* 0x0000000108087836 */ /* 0x000fc60000000000 */
[----:B------:R-:W-:Y:S02]  /*3b80*/  UISETP.NE.AND UP0, UPT, UR4, 0x2, UPT ;  /* 0x000000020400788c */ /* 0x000fe4000bf05270 */
[----:B------:R-:W-:Y:S06]  /*3b90*/  UGETNEXTWORKID.BROADCAST [UR8], [UR9] ;  /* 0x00000000080073ca */ /* 0x000fec0008000100 */
[----:B------:R-:W-:Y:S01]  /*3ba0*/  USEL UR7, URZ, 0x1, UP0 ;  /* 0x00000001ff077887 */ /* 0x000fe20008000000 */
[----:B------:R-:W-:Y:S01]  /*3bb0*/  ISETP.NE.AND P0, PT, R8, 0x2, PT ;  /* 0x000000020800780c */ /* 0x000fe20003f05270 */
[----:B------:R-:W-:Y:S01]  /*3bc0*/  USEL UR5, UR4, URZ, UP0 ;  /* 0x000000ff04057287 */ /* 0x000fe20008000000 */
[----:B------:R-:W2:Y:S03]  /*3bd0*/  SYNCS.PHASECHK.TRANS64.TRYWAIT P1, [R2+URZ+0x140], R5 ;  /* 0x00014005020075a7 */ /* 0x000ea600080211ff */
[----:B------:R-:W-:Y:S01]  /*3be0*/  LOP3.LUT R12, R12, UR7, RZ, 0x3c, !PT ;  /* 0x000000070c0c7c12 */ /* 0x000fe2000f8e3cff */
[----:B-12---:R-:W-:Y:S07]  /*3bf0*/  @!P1 BRA `(.L_x_67) ;  /* 0x0000006000689947 */ /* 0x006fee0003800000 */
.L_x_187:
[C---:B------:R-:W-:Y:S01]  /*3c00*/  LEA R4, R11.reuse, UR6, 0x4 ;  /* 0x000000060b047c11 */ /* 0x040fe2000f8e20ff */
[----:B-1----:R-:W-:Y:S01]  /*3c10*/  VIADD R2, R2, 0x150 ;  /* 0x0000015002027836 */ /* 0x002fe20000000000 */
[----:B------:R-:W-:Y:S01]  /*3c20*/  SEL R8, R8, RZ, P0 ;  /* 0x000000ff08087207 */ /* 0x000fe20000000000 */
[----:B------:R-:W-:-:S03]  /*3c30*/  VIADD R11, R11, 0x1 ;  /* 0x000000010b0b7836 */ /* 0x000fc60000000000 */
[----:B------:R-:W1:Y:S01]  /*3c40*/  LDS.128 R4, [R4+0x1b0] ;  /* 0x0001b00004047984 */ /* 0x000e620000000c00 */
[----:B------:R-:W-:Y:S02]  /*3c50*/  PRMT R2, RZ, 0x654, R2 ;  /* 0x00000654ff027816 */ /* 0x000fe40000000002 */
[C---:B------:R-:W-:Y:S01]  /*3c60*/  ISETP.NE.AND P1, PT, R11.reuse, 0x2, PT ;  /* 0x000000020b00780c */ /* 0x040fe20003f25270 */
[----:B------:R-:W-:Y:S01]  /*3c70*/  @!PT LDS RZ, [RZ] ;  /* 0x00000000fffff984 */ /* 0x000fe20000000800 */
[----:B------:R-:W-:Y:S01]  /*3c80*/  @!PT LDS RZ, [RZ] ;  /* 0x00000000fffff984 */ /* 0x000fe20000000800 */
[----:B------:R-:W-:Y:S01]  /*3c90*/  @!PT LDS RZ, [RZ] ;  /* 0x00000000fffff984 */ /* 0x000fe20000000800 */
[----:B------:R-:W-:Y:S01]  /*3ca0*/  @!PT LDS RZ, [RZ] ;  /* 0x00000000fffff984 */ /* 0x000fe20000000800 */
[----:B------:R2:W-:Y:S06]  /*3cb0*/  MEMBAR.ALL.CTA ;  /* 0x0000000000007992 */ /* 0x0005ec0000008000 */
[----:B--2---:R-:W2:Y:S01]  /*3cc0*/  FENCE.VIEW.ASYNC.S ;  /* 0x00000000000073c6 */ /* 0x004ea20000000000 */
[----:B------:R-:W-:Y:S01]  /*3cd0*/  SEL R11, R11, RZ, P1 ;  /* 0x000000ff0b0b7207 */ /* 0x000fe20000800000 */
[----:B--2---:R2:W-:Y:S01]  /*3ce0*/  SYNCS.ARRIVE.TRANS64.RED.A1T0 RZ, [R2+URZ], RZ ;  /* 0x000000ff02ff79a7 */ /* 0x0045e200081004ff */
[----:B-1----:R-:W-:-:S02]  /*3cf0*/  LOP3.LUT P3, RZ, R6, 0x1, RZ, 0xc0, !PT ;  /* 0x0000000106ff7812 */ /* 0x002fc4000786c0ff */
[----:B------:R-:W-:-:S04]  /*3d00*/  SEL R5, RZ, 0x1, P1 ;  /* 0x00000001ff057807 */ /* 0x000fc80000800000 */
[----:B------:R-:W-:Y:S02]  /*3d10*/  LOP3.LUT R10, R10, R5, RZ, 0x3c, !PT ;  /* 0x000000050a0a7212 */ /* 0x000fe400078e3cff */
[----:B--2---:R-:W-:-:S04]  /*3d20*/  SEL R2, RZ, 0x1, P0 ;  /* 0x00000001ff027807 */ /* 0x004fc80000000000 */
[----:B------:R-:W-:Y:S01]  /*3d30*/  LOP3.LUT R9, R9, R2, RZ, 0x3c, !PT ;  /* 0x0000000209097212 */ /* 0x000fe200078e3cff */
[----:B------:R-:W-:Y:S06]  /*3d40*/  @P3 BRA `(.L_x_68) ;  /* 0xfffffffc002c3947 */ /* 0x000fec000383ffff */
[----:B------:R-:W-:Y:S01]  /*3d50*/  ULEA UR4, UR5, UR6, 0x3 ;  /* 0x0000000605047291 */ /* 0x000fe2000f8e18ff */
[----:B------:R-:W-:-:S08]  /*3d60*/  SHF.L.U32 R3, R12, 0x1f, RZ ;  /* 0x0000001f0c037819 */ /* 0x000fd000000006ff */
[----:B------:R-:W1:Y:S02]  /*3d70*/  SYNCS.PHASECHK.TRANS64 P0, [UR4+0x150], R3 ;  /* 0x00015003ff0075a7 */ /* 0x000e640008001004 */
[----:B-1----:R-:W-:Y:S05]  /*3d80*/  @P0 BRA `(.L_x_69) ;  /* 0x0000000000080947 */ /* 0x002fea0003800000 */
[----:B------:R-:W1:Y:S02]  /*3d90*/  SYNCS.PHASECHK.TRANS64.TRYWAIT P0, [UR4+0x150], R3 ;  /* 0x00015003ff0075a7 */ /* 0x000e640008001104 */
[----:B-1----:R-:W-:Y:S05]  /*3da0*/  @!P0 BRA `(.L_x_70) ;  /* 0x0000006000108947 */ /* 0x002fea0003800000 */
.L_x_69:
[----:B------:R-:W-:-:S04]  /*3db0*/  UIADD3 UR7, UPT, UPT, UR5, 0x1, URZ ;  /* 0x0000000105077890 */ /* 0x000fc8000fffe0ff */
[----:B------:R-:W-:-:S04]  /*3dc0*/  UISETP.NE.AND UP0, UPT, UR7, 0x2, UPT ;  /* 0x000000020700788c */ /* 0x000fc8000bf05270 */
[----:B------:R-:W-:Y:S02]  /*3dd0*/  USEL UR8, URZ, 0x1, UP0 ;  /* 0x00000001ff087887 */ /* 0x000fe40008000000 */
[----:B------:R-:W-:-:S04]  /*3de0*/  USEL UR7, UR7, URZ, UP0 ;  /* 0x000000ff07077287 */ /* 0x000fc80008000000 */
[----:B------:R-:W-:Y:S01]  /*3df0*/  ULEA UR7, UR7, UR6, 0x3 ;  /* 0x0000000607077291 */ /* 0x000fe2000f8e18ff */
[----:B-1----:R-:W-:-:S04]  /*3e00*/  LOP3.LUT R3, R12, UR8, RZ, 0x3c, !PT ;  /* 0x000000080c037c12 */ /* 0x002fc8000f8e3cff */
[----:B------:R-:W-:-:S04]  /*3e10*/  SHF.L.U32 R0, R3, 0x1f, RZ ;  /* 0x0000001f03007819 */ /* 0x000fc800000006ff */
[----:B------:R-:W1:Y:S02]  /*3e20*/  SYNCS.PHASECHK.TRANS64 P0, [UR7+0x150], R0 ;  /* 0x00015000ff0075a7 */ /* 0x000e640008001007 */
[----:B-1----:R-:W-:Y:S05]  /*3e30*/  @P0 EXIT ;  /* 0x000000000000094d */ /* 0x002fea0003800000 */
[----:B------:R-:W-:Y:S02]  /*3e40*/  SHF.L.U32 R3, R3, 0x1f, RZ ;  /* 0x0000001f03037819 */ /* 0x000fe400000006ff */
[----:B------:R-:W-:-:S07]  /*3e50*/  MOV R0, UR7 ;  /* 0x0000000700007c02 */ /* 0x000fce0008000f00 */
.L_x_71:
[----:B-1----:R1:W2:Y:S02]  /*3e60*/  SYNCS.PHASECHK.TRANS64.TRYWAIT P0, [R0+URZ+0x150], R3 ;  /* 0x00015003000075a7 */ /* 0x0022a400080011ff */
[----:B--2---:R-:W-:Y:S05]  /*3e70*/  @!P0 NANOSLEEP.SYNCS 0x989680 ;  /* 0x009896800000895d */ /* 0x004fea0003900000 */
[----:B------:R-:W2:Y:S02]  /*3e80*/  @!P0 SYNCS.PHASECHK.TRANS64 P0, [R0+URZ+0x150], R3 ;  /* 0x00015003000085a7 */ /* 0x000ea400080010ff */
[----:B--2---:R-:W-:Y:S05]  /*3e90*/  @P0 EXIT ;  /* 0x000000000000094d */ /* 0x004fea0003800000 */
[----:B------:R-:W-:Y:S05]  /*3ea0*/  BRA `(.L_x_71) ;  /* 0xfffffffc00ec7947 */ /* 0x000fea000383ffff */
.L_x_64:
[----:B------:R-:W-:Y:S05]  /*3eb0*/  BRA.U UP6, `(.L_x_72) ;  /* 0x0000001906507547 */ /* 0x000fea000b800000 */
[----:B------:R-:W-:Y:S01]  /*3ec0*/  UMOV UR5, 0x40 ;  /* 0x0000004000057882 */ /* 0x000fe20000000000 */
[----:B------:R-:W-:Y:S01]  /*3ed0*/  NOP ;  /* 0x0000000000007918 */ /* 0x000fe20000000000 */
[----:B------:R-:W-:Y:S01]  /*3ee0*/  ULEA UR5, UR60, UR5, 0x18 ;  /* 0x000000053c057291 */ /* 0x000fe2000f8ec0ff */
[----:B------:R-:W-:Y:S02]  /*3ef0*/  UMOV UR6, 0x400 ;  /* 0x0000040000067882 */ /* 0x000fe40000000000 */
[----:B------:R-:W-:-:S06]  /*3f00*/  ULEA UR6, UR60, UR6, 0x18 ;  /* 0x000000063c067291 */ /* 0x000fcc000f8ec0ff */
[----:B------:R-:W1:Y:S02]  /*3f10*/  LDS.U8 R0, [UR5+0x1c] ;  /* 0x00001c05ff007984 */ /* 0x000e640008000000 */
[----:B-1----:R-:W-:-:S13]  /*3f20*/  ISETP.NE.AND P0, PT, R0, RZ, PT ;  /* 0x000000ff0000720c */ /* 0x002fda0003f05270 */
[----:B------:R-:W-:Y:S05]  /*3f30*/  @P0 BRA `(.L_x_73) ;  /* 0x0000000400080947 */ /* 0x000fea0003800000 */
[----:B------:R-:W-:Y:S02]  /*3f40*/  UISETP.NE.U32.AND UP1, UPT, UR57, 0x1, UPT ;  /* 0x000000013900788c */ /* 0x000fe4000bf25070 */
[----:B------:R-:W-:-:S07]  /*3f50*/  UIADD3 UR7, UPT, UPT, UR5, 0x8, URZ ;  /* 0x0000000805077890 */ /* 0x000fce000fffe0ff */
[----:B------:R-:W-:Y:S05]  /*3f60*/  BRA.U !UP1, `(.L_x_74) ;  /* 0x00000001099c7547 */ /* 0x000fea000b800000 */
[----:B------:R-:W-:Y:S01]  /*3f70*/  ELECT P0, URZ, PT ;  /* 0x0000000000ff782f */ /* 0x000fe20003800000 */
[----:B------:R-:W-:-:S12]  /*3f80*/  BSSY B0, `(.L_x_74) ;  /* 0x0000025000007945 */ /* 0x000fd80003800000 */
[----:B------:R-:W-:Y:S05]  /*3f90*/  @!P0 BRA `(.L_x_75) ;  /* 0x00000000008c8947 */ /* 0x000fea0003800000 */
[----:B------:R-:W-:-:S05]  /*3fa0*/  UMOV UR4, 0x10 ;  /* 0x0000001000047882 */ /* 0x000fca0000000000 */
[----:B------:R-:W-:Y:S04]  /*3fb0*/  DEPBAR.LE SB1, 0x36 ;  /* 0x00009d800000791a */ /* 0x000fe80000000000 */
[----:B------:R-:W1:Y:S02]  /*3fc0*/  UTCATOMSWS.2CTA.FIND_AND_SET.ALIGN UP0, UR4, UR4 ;  /* 0x00000004000475e3 */ /* 0x000e640008200800 */
[----:B-1----:R-:W-:Y:S01]  /*3fd0*/  MOV R11, UR4 ;  /* 0x00000004000b7c02 */ /* 0x002fe20008000f00 */
[----:B------:R-:W-:Y:S06]  /*3fe0*/  BRA.U UP0, `(.L_x_76) ;  /* 0x0000000100187547 */ /* 0x000fec000b800000 */
.L_x_77:
[----:B------:R-:W-:Y:S05]  /*3ff0*/  NANOSLEEP 0x64 ;  /* 0x000000640000795d */ /* 0x000fea0003800000 */
[----:B------:R-:W-:-:S05]  /*4000*/  UMOV UR4, 0x10 ;  /* 0x0000001000047882 */ /* 0x000fca0000000000 */
[----:B------:R-:W-:Y:S04]  /*4010*/  DEPBAR.LE SB1, 0x36 ;  /* 0x00009d800000791a */ /* 0x000fe80000000000 */
[----:B------:R-:W1:Y:S02]  /*4020*/  UTCATOMSWS.2CTA.FIND_AND_SET.ALIGN UP0, UR4, UR4 ;  /* 0x00000004000475e3 */ /* 0x000e640008200800 */
[----:B-1----:R-:W-:Y:S01]  /*4030*/  MOV R11, UR4 ;  /* 0x00000004000b7c02 */ /* 0x002fe20008000f00 */
[----:B------:R-:W-:Y:S05]  /*4040*/  BRA.U !UP0, `(.L_x_77) ;  /* 0xfffffffd08e87547 */ /* 0x000fea000b83ffff */
.L_x_76:
[----:B------:R-:W1:Y:S01]  /*4050*/  LDS R7, [UR5+0x10] ;  /* 0x00001005ff077984 */ /* 0x000e620008000800 */
[----:B------:R-:W-:Y:S01]  /*4060*/  IMAD.U32 R5, RZ, RZ, UR6 ;  /* 0x00000006ff057e24 */ /* 0x000fe2000f8e00ff */
[----:B------:R-:W-:-:S03]  /*4070*/  MOV R4, UR55 ;  /* 0x0000003700047c02 */ /* 0x000fc60008000f00 */
[----:B------:R-:W-:Y:S01]  /*4080*/  VIADD R5, R5, 0x1d0 ;  /* 0x000001d005057836 */ /* 0x000fe20000000000 */
[----:B-1----:R-:W-:-:S04]  /*4090*/  SHF.L.U32 R7, R7, 0x1f, RZ ;  /* 0x0000001f07077819 */ /* 0x002fc800000006ff */
[----:B------:R-:W1:Y:S02]  /*40a0*/  SYNCS.PHASECHK.TRANS64.TRYWAIT P0, [UR5+0x8], R7 ;  /* 0x00000807ff0075a7 */ /* 0x000e640008001105 */
[----:B-1----:R-:W-:Y:S05]  /*40b0*/  @P0 BRA `(.L_x_78) ;  /* 0x0000000000080947 */ /* 0x002fea0003800000 */
[----:B------:R-:W1:Y:S02]  /*40c0*/  SYNCS.PHASECHK.TRANS64.TRYWAIT P0, [UR5+0x8], R7 ;  /* 0x00000807ff0075a7 */ /* 0x000e640008001105 */
[----:B-1----:R-:W-:Y:S05]  /*40d0*/  @!P0 BRA `(.L_x_79) ;  /* 0x0000005c005c8947 */ /* 0x002fea0003800000 */
.L_x_78:
[----:B-1----:R-:W-:Y:S01]  /*40e0*/  HFMA2 R0, -RZ, RZ, 0, 5.9604644775390625e-08 ;  /* 0x00000001ff007431 */ /* 0x002fe200000001ff */
[----:B------:R-:W-:Y:S01]  /*40f0*/  UPRMT UR4, UR55, 0x654, UR7 ;  /* 0x0000065437047896 */ /* 0x000fe20008000007 */
[----:B------:R-:W-:Y:S01]  /*4100*/  IMAD.MOV.U32 R8, RZ, RZ, 0xffff ;  /* 0x0000ffffff087424 */ /* 0x000fe200078e00ff */
[----:B------:R-:W-:Y:S01]  /*4110*/  PRMT R4, R4, 0x654, R5 ;  /* 0x0000065404047816 */ /* 0x000fe20000000005 */
[----:B------:R-:W-:Y:S02]  /*4120*/  IMAD.MOV.U32 R6, RZ, RZ, 0x4 ;  /* 0x00000004ff067424 */ /* 0x000fe400078e00ff */
[----:B------:R-:W-:Y:S01]  /*4130*/  IMAD.SHL.U32 R9, R11, 0x20, RZ ;  /* 0x000000200b097824 */ /* 0x000fe200078e00ff */
[----:B------:R-:W-:Y:S02]  /*4140*/  MOV R5, UR4 ;  /* 0x0000000400057c02 */ /* 0x000fe40008000f00 */
[-C--:B------:R-:W-:Y:S01]  /*4150*/  SHF.L.U32 R8, R8, R11.reuse, RZ ;  /* 0x0000000b08087219 */ /* 0x080fe200000006ff */
[----:B------:R1:W-:Y:S01]  /*4160*/  SYNCS.ARRIVE.TRANS64.RED RZ, [UR4], R6 ;  /* 0x00000006ffff79a7 */ /* 0x0003e20008000404 */
[----:B------:R-:W-:Y:S01]  /*4170*/  SHF.L.U32 R7, R0, R11, RZ ;  /* 0x0000000b00077219 */ /* 0x000fe200000006ff */
[----:B------:R1:W-:Y:S04]  /*4180*/  STS [UR6+0x1d0], R9 ;  /* 0x0001d009ff007988 */ /* 0x0003e80008000806 */
[----:B------:R1:W-:Y:S04]  /*4190*/  STAS [R4.64], R11 ;  /* 0x0000000b04007dbd */ /* 0x0003e8000c0008ff */
[----:B------:R1:W-:Y:S04]  /*41a0*/  ATOMS.OR RZ, [UR5+0x14], R8 ;  /* 0x00001408ffff798c */ /* 0x0003e8000b000005 */
[----:B------:R1:W-:Y:S04]  /*41b0*/  ATOMS.OR RZ, [UR5+0x18], R7 ;  /* 0x00001807ffff798c */ /* 0x0003e8000b000005 */
[----:B------:R1:W-:Y:S02]  /*41c0*/  ATOMS.XOR RZ, [UR5+0x10], R0 ;  /* 0x00001000ffff798c */ /* 0x0003e4000b800005 */
.L_x_75:
[----:B------:R-:W-:Y:S05]  /*41d0*/  BSYNC B0 ;  /* 0x0000000000007941 */ /* 0x000fea0003800000 */
.L_x_74:
[----:B------:R-:W-:Y:S05]  /*41e0*/  BRA.U UP1, `(.L_x_80) ;  /* 0x00000001016c7547 */ /* 0x000fea000b800000 */
[----:B------:R-:W-:-:S03]  /*41f0*/  UMOV UR4, 0xffffffff ;  /* 0xffffffff00047882 */ /* 0x000fc60000000000 */
[----:B------:R-:W-:Y:S05]  /*4200*/  BRA.DIV UR4, `(.L_x_81) ;  /* 0x0000005e04287947 */ /* 0x000fea000b800000 */
[----:B------:R-:W-:-:S13]  /*4210*/  ELECT P0, URZ, PT ;  /* 0x0000000000ff782f */ /* 0x000fda0003800000 */
.L_x_191:
[----:B------:R-:W-:Y:S05]  /*4220*/  @!P0 BRA `(.L_x_80) ;  /* 0x00000000005c8947 */ /* 0x000fea0003800000 */
[----:B-1----:R-:W1:Y:S02]  /*4230*/  LDS R5, [UR5+0x10] ;  /* 0x00001005ff057984 */ /* 0x002e640008000800 */
[----:B-1----:R-:W-:-:S04]  /*4240*/  SHF.L.U32 R5, R5, 0x1f, RZ ;  /* 0x0000001f05057819 */ /* 0x002fc800000006ff */
[----:B------:R-:W1:Y:S02]  /*4250*/  SYNCS.PHASECHK.TRANS64.TRYWAIT P0, [UR5+0x8], R5 ;  /* 0x00000805ff0075a7 */ /* 0x000e640008001105 */
[----:B-1----:R-:W-:Y:S05]  /*4260*/  @P0 BRA `(.L_x_82) ;  /* 0x0000000000080947 */ /* 0x002fea0003800000 */
[----:B------:R-:W1:Y:S02]  /*4270*/  SYNCS.PHASECHK.TRANS64.TRYWAIT P0, [UR5+0x8], R5 ;  /* 0x00000805ff0075a7 */ /* 0x000e640008001105 */
[----:B-1----:R-:W-:Y:S05]  /*4280*/  @!P0 BRA `(.L_x_83) ;  /* 0x0000005c002c8947 */ /* 0x002fea0003800000 */
.L_x_82:
[----:B------:R-:W2:Y:S01]  /*4290*/  LDS R7, [UR6+0x1d0] ;  /* 0x0001d006ff077984 */ /* 0x000ea20008000800 */
[----:B-1----:R-:W-:Y:S02]  /*42a0*/  HFMA2 R0, -RZ, RZ, 0, 5.9604644775390625e-08 ;  /* 0x00000001ff007431 */ /* 0x002fe400000001ff */
[----:B------:R-:W-:Y:S01]  /*42b0*/  IMAD.MOV.U32 R4, RZ, RZ, 0xffff ;  /* 0x0000ffffff047424 */ /* 0x000fe200078e00ff */
[----:B------:R-:W-:Y:S01]  /*42c0*/  UPRMT UR4, UR55, 0x654, UR7 ;  /* 0x0000065437047896 */ /* 0x000fe20008000007 */
[----:B--2---:R-:W-:-:S03]  /*42d0*/  IMAD.SHL.U32 R5, R7, 0x20, RZ ;  /* 0x0000002007057824 */ /* 0x004fc600078e00ff */
[-C--:B------:R-:W-:Y:S02]  /*42e0*/  SHF.L.U32 R4, R4, R7.reuse, RZ ;  /* 0x0000000704047219 */ /* 0x080fe400000006ff */
[----:B------:R-:W-:Y:S01]  /*42f0*/  SHF.L.U32 R7, R0, R7, RZ ;  /* 0x0000000700077219 */ /* 0x000fe200000006ff */
[----:B------:R2:W-:Y:S04]  /*4300*/  STS [UR6+0x1d0], R5 ;  /* 0x0001d005ff007988 */ /* 0x0005e80008000806 */
[----:B------:R2:W-:Y:S04]  /*4310*/  ATOMS.OR RZ, [UR5+0x14], R4 ;  /* 0x00001404ffff798c */ /* 0x0005e8000b000005 */
[----:B------:R2:W-:Y:S01]  /*4320*/  ATOMS.OR RZ, [UR5+0x18], R7 ;  /* 0x00001807ffff798c */ /* 0x0005e2000b000005 */
[----:B------:R-:W-:Y:S03]  /*4330*/  SYNCS.ARRIVE.TRANS64.RED.A1T0 RZ, [UR4], RZ ;  /* 0x000000ffffff79a7 */ /* 0x000fe60008100404 */
[----:B------:R2:W-:Y:S01]  /*4340*/  ATOMS.XOR RZ, [UR5+0x10], R0 ;  /* 0x00001000ffff798c */ /* 0x0005e2000b800005 */
[----:B------:R-:W-:Y:S05]  /*4350*/  BRA `(.L_x_80) ;  /* 0x0000000000107947 */ /* 0x000fea0003800000 */
.L_x_73:
[----:B------:R-:W-:Y:S02]  /*4360*/  MOV R0, 0xffffffff ;  /* 0xffffffff00007802 */ /* 0x000fe40000000f00 */
[----:B------:R-:W-:-:S03]  /*4370*/  MOV R4, 0x43a0 ;  /* 0x000043a000047802 */ /* 0x000fc60000000f00 */
[----:B------:R1:W-:Y:S04]  /*4380*/  STS [UR6+0x1d0], R0 ;  /* 0x0001d000ff007988 */ /* 0x0003e80008000806 */
[----:B-1---5:R-:W-:Y:S05]  /*4390*/  CALL.REL.NOINC `($__internal_1_$__cuda_sm10x_tcgen05_guardrail_trap_phase_invalid_during_alloc) ;  /* 0x00000060005c7944 */ /* 0x022fea0003c00000 */
.L_x_80:
[----:B------:R-:W-:Y:S05]  /*43a0*/  WARPSYNC.ALL ;  /* 0x0000000000007948 */ /* 0x000fea0003800000 */
[----:B------:R-:W3:Y:S01]  /*43b0*/  S2UR UR26, SR_CgaCtaId ;  /* 0x00000000001a79c3 */ /* 0x000ee20000008800 */
[----:B------:R-:W-:Y:S01]  /*43c0*/  UMOV UR4, 0x400 ;  /* 0x0000040000047882 */ /* 0x000fe20000000000 */
[----:B------:R-:W-:-:S06]  /*43d0*/  NOP ;  /* 0x0000000000007918 */ /* 0x000fcc0000000000 */
[----:B------:R-:W-:Y:S06]  /*43e0*/  BAR.ARV 0x6, 0xa0 ;  /* 0x0182800000007b1d */ /* 0x000fec0000002000 */
[----:B------:R-:W4:Y:S01]  /*43f0*/  LDCU UR11, c[0x0][0x38c] ;  /* 0x00007180ff0b77ac */ /* 0x000f220008000800 */
[----:B------:R-:W-:Y:S01]  /*4400*/  LOP3.LUT R2, R2, 0xffff, RZ, 0xc0, !PT ;  /* 0x0000ffff02027812 */ /* 0x000fe200078ec0ff */
[----:B------:R-:W-:Y:S01]  /*4410*/  IMAD.MOV.U32 R10, RZ, RZ, 0x1 ;  /* 0x00000001ff0a7424 */ /* 0x000fe200078e00ff */
[----:B------:R-:W-:Y:S02]  /*4420*/  LOP3.LUT R3, R3, 0xffff, RZ, 0xc0, !PT ;  /* 0x0000ffff03037812 */ /* 0x000fe400078ec0ff */
[----:B-1----:R-:W-:-:S02]  /*4430*/  CS2R R8, SRZ ;  /* 0x0000000000087805 */ /* 0x002fc4000001ff00 */
[----:B------:R-:W-:Y:S01]  /*4440*/  R2UR UR50, R2 ;  /* 0x00000000023272ca */ /* 0x000fe200000e0000 */
[----:B------:R-:W1:Y:S01]  /*4450*/  LDCU UR48, c[0x0][0x370] ;  /* 0x00006e00ff3077ac */ /* 0x000e620008000800 */
[----:B------:R-:W-:Y:S01]  /*4460*/  R2UR UR33, R3 ;  /* 0x00000000032172ca */ /* 0x000fe200000e0000 */
[----:B------:R-:W-:Y:S01]  /*4470*/  IMAD.MOV.U32 R3, RZ, RZ, RZ ;  /* 0x000000ffff037224 */ /* 0x000fe200078e00ff */
[----:B---3--:R-:W-:Y:S01]  /*4480*/  ULEA UR26, UR26, UR4, 0x18 ;  /* 0x000000041a1a7291 */ /* 0x008fe2000f8ec0ff */
[----:B------:R-:W-:Y:S01]  /*4490*/  UMOV UR46, URZ ;  /* 0x000000ff002e7c82 */ /* 0x000fe20008000000 */
[----:B------:R-:W-:Y:S02]  /*44a0*/  UISETP.GE.AND UP5, UPT, UR40, 0x1, UPT ;  /* 0x000000012800788c */ /* 0x000fe4000bfa6270 */
[----:B------:R-:W-:Y:S02]  /*44b0*/  UIADD3 UR5, UPT, UPT, UR26, 0x26400, URZ ;  /* 0x000264001a057890 */ /* 0x000fe4000fffe0ff */
[----:B------:R-:W-:-:S03]  /*44c0*/  UIADD3 UR7, UPT, UPT, UR26, 0x32400, URZ ;  /* 0x000324001a077890 */ /* 0x000fc6000fffe0ff */
[----:B--2---:R-:W2:Y:S01]  /*44d0*/  LDS R0, [UR26+0x1d0] ;  /* 0x0001d01aff007984 */ /* 0x004ea20008000800 */
[----:B----4-:R-:W-:Y:S02]  /*44e0*/  UIADD3 UR11, UPT, UPT, UR11, 0x7f, URZ ;  /* 0x0000007f0b0b7890 */ /* 0x010fe4000fffe0ff */
[----:B------:R-:W-:Y:S02]  /*44f0*/  UIADD3 UR6, UPT, UPT, UR26, 0x6400, URZ ;  /* 0x000064001a067890 */ /* 0x000fe4000fffe0ff */
[----:B------:R-:W-:Y:S02]  /*4500*/  UIADD3 UR4, UPT, UPT, UR26, 0x2e400, URZ ;  /* 0x0002e4001a047890 */ /* 0x000fe4000fffe0ff */
[----:B------:R-:W-:Y:S02]  /*4510*/  USHF.R.U32.HI UR8, URZ, 0x4, UR5 ;  /* 0x00000004ff087899 */ /* 0x000fe40008011605 */
[----:B------:R-:W-:Y:S02]  /*4520*/  USHF.R.S32.HI UR9, URZ, 0x1f, UR11 ;  /* 0x0000001fff097899 */ /* 0x000fe4000801140b */
[----:B------:R-:W-:-:S02]  /*4530*/  USHF.R.U32.HI UR5, URZ, 0x4, UR7 ;  /* 0x00000004ff057899 */ /* 0x000fc40008011607 */
[----:B------:R-:W-:Y:S02]  /*4540*/  USHF.R.U32.HI UR10, URZ, 0x4, UR6 ;  /* 0x00000004ff0a7899 */ /* 0x000fe40008011606 */
[----:B------:R-:W-:Y:S02]  /*4550*/  USHF.R.U32.HI UR6, URZ, 0x4, UR4 ;  /* 0x00000004ff067899 */ /* 0x000fe40008011604 */
[----:B------:R-:W-:Y:S02]  /*4560*/  ULEA.HI UR4, UR9, UR11, URZ, 0x7 ;  /* 0x0000000b09047291 */ /* 0x000fe4000f8f38ff */
[----:B------:R-:W-:Y:S02]  /*4570*/  ULOP3.LUT UR5, UR5, 0x3fff, URZ, 0xc0, !UPT ;  /* 0x00003fff05057892 */ /* 0x000fe4000f8ec0ff */
[----:B------:R-:W-:Y:S02]  /*4580*/  USHF.R.S32.HI UR49, URZ, 0x7, UR4 ;  /* 0x00000007ff317899 */ /* 0x000fe40008011404 */
[----:B------:R-:W-:-:S02]  /*4590*/  ULOP3.LUT UR42, UR5, 0x10000, URZ, 0xfc, !UPT ;  /* 0x00010000052a7892 */ /* 0x000fc4000f8efcff */
[----:B------:R-:W-:Y:S02]  /*45a0*/  ULOP3.LUT UR10, UR10, 0x3fff, URZ, 0xc0, !UPT ;  /* 0x00003fff0a0a7892 */ /* 0x000fe4000f8ec0ff */
[----:B------:R-:W-:Y:S02]  /*45b0*/  ULOP3.LUT UR8, UR8, 0x3fff, URZ, 0xc0, !UPT ;  /* 0x00003fff08087892 */ /* 0x000fe4000f8ec0ff */
[----:B------:R-:W-:Y:S02]  /*45c0*/  ULOP3.LUT UR6, UR6, 0x3fff, URZ, 0xc0, !UPT ;  /* 0x00003fff06067892 */ /* 0x000fe4000f8ec0ff */
[----:B------:R-:W-:Y:S02]  /*45d0*/  UISETP.LT.AND UP0, UPT, UR49, 0x1, UPT ;  /* 0x000000013100788c */ /* 0x000fe4000bf01270 */
[----:B------:R-:W-:Y:S01]  /*45e0*/  UISETP.NE.AND UP4, UPT, UR40, 0x1, UPT ;  /* 0x000000012800788c */ /* 0x000fe2000bf85270 */
[----:B------:R-:W3:Y:S01]  /*45f0*/  LDCU UR47, c[0x0][0x374] ;  /* 0x00006e80ff2f77ac */ /* 0x000ee20008000800 */
[----:B------:R-:W-:Y:S01]  /*4600*/  ULOP3.LUT UR38, UR10, 0x10000, URZ, 0xfc, !UPT ;  /* 0x000100000a267892 */ /* 0x000fe2000f8efcff */
[----:B--2---:R-:W-:Y:S01]  /*4610*/  R2UR UR20, R0 ;  /* 0x00000000001472ca */ /* 0x004fe200000e0000 */
[----:B------:R-:W-:-:S02]  /*4620*/  ULOP3.LUT UR39, UR8, 0x10000, URZ, 0xfc, !UPT ;  /* 0x0001000008277892 */ /* 0x000fc4000f8efcff */
[----:B------:R-:W-:Y:S02]  /*4630*/  ULOP3.LUT UR41, UR6, 0x10000, URZ, 0xfc, !UPT ;  /* 0x0001000006297892 */ /* 0x000fe4000f8efcff */
[----:B------:R-:W-:Y:S02]  /*4640*/  USEL UR53, UR49, 0x1, !UP0 ;  /* 0x0000000131357887 */ /* 0x000fe4000c000000 */
[----:B------:R-:W-:Y:S01]  /*4650*/  UISETP.NE.AND UP3, UPT, UR57, URZ, UPT ;  /* 0x000000ff3900728c */ /* 0x000fe2000bf65270 */
[----:B------:R-:W-:Y:S01]  /*4660*/  UMOV UR22, URZ ;  /* 0x000000ff00167c82 */ /* 0x000fe20008000000 */
[----:B------:R-:W-:-:S04]  /*4670*/  UMOV UR21, URZ ;  /* 0x000000ff00157c82 */ /* 0x000fc80008000000 */
[----:B------:R-:W-:Y:S02]  /*4680*/  UIADD3 UR34, UPT, UPT, UR20, 0x80, URZ ;  /* 0x0000008014227890 */ /* 0x000fe4000fffe0ff */
[----:B------:R-:W-:Y:S02]  /*4690*/  UIADD3 UR36, UPT, UPT, UR20, 0x84, URZ ;  /* 0x0000008414247890 */ /* 0x000fe4000fffe0ff */
[----:B------:R-:W-:Y:S02]  /*46a0*/  USHF.R.U32.HI UR4, URZ, 0x11, UR34 ;  /* 0x00000011ff047899 */ /* 0x000fe40008011622 */
[----:B------:R-:W-:Y:S02]  /*46b0*/  USHF.R.U32.HI UR5, URZ, 0x11, UR36 ;  /* 0x00000011ff057899 */ /* 0x000fe40008011624 */
[----:B------:R-:W-:Y:S02]  /*46c0*/  ULOP3.LUT UR4, UR4, 0x6000, URZ, 0xc0, !UPT ;  /* 0x0000600004047892 */ /* 0x000fe4000f8ec0ff */
[----:B------:R-:W-:-:S02]  /*46d0*/  ULOP3.LUT UR5, UR5, 0x6000, URZ, 0xc0, !UPT ;  /* 0x0000600005057892 */ /* 0x000fc4000f8ec0ff */
[----:B------:R-:W-:Y:S02]  /*46e0*/  UIADD3 UR54, UPT, UPT, UR20, 0x88, URZ ;  /* 0x0000008814367890 */ /* 0x000fe4000fffe0ff */
[----:B------:R-:W-:Y:S02]  /*46f0*/  ULOP3.LUT UR52, UR4, 0x1010, URZ, 0xfc, !UPT ;  /* 0x0000101004347892 */ /* 0x000fe4000f8efcff */
[----:B-1-3--:R-:W-:-:S12]  /*4700*/  ULOP3.LUT UR51, UR5, 0x1010, URZ, 0xfc, !UPT ;  /* 0x0000101005337892 */ /* 0x00afd8000f8efcff */
.L_x_93:
[C---:B------:R-:W-:Y:S02]  /*4710*/  LEA R2, R9.reuse, UR26, 0x3 ;  /* 0x0000001a09027c11 */ /* 0x040fe4000f8e18ff */
[----:B------:R-:W-:Y:S02]  /*4720*/  SHF.L.U32 R5, R8, 0x1f, RZ ;  /* 0x0000001f08057819 */ /* 0x000fe400000006ff */
[----:B------:R-:W-:Y:S02]  /*4730*/  LEA R6, R9, UR26, 0x4 ;  /* 0x0000001a09067c11 */ /* 0x000fe4000f8e20ff */
[----:B------:R-:W1:Y:S02]  /*4740*/  SYNCS.PHASECHK.TRANS64.TRYWAIT P0, [R2+URZ+0x140], R5 ;  /* 0x00014005020075a7 */ /* 0x000e6400080011ff */
[----:B-1-3--:R-:W-:Y:S05]  /*4750*/  @!P0 BRA `(.L_x_84) ;  /* 0x0000005800108947 */ /* 0x00afea0003800000 */
.L_x_192:
[----:B-1----:R-:W1:Y:S01]  /*4760*/  LDS.128 R4, [R6+0x1b0] ;  /* 0x0001b00006047984 */ /* 0x002e620000000c00 */
[----:B------:R-:W-:Y:S01]  /*4770*/  @!PT LDS RZ, [RZ] ;  /* 0x00000000fffff984 */ /* 0x000fe20000000800 */
[----:B------:R-:W-:Y:S01]  /*4780*/  @!PT LDS RZ, [RZ] ;  /* 0x00000000fffff984 */ /* 0x000fe20000000800 */
[----:B------:R-:W-:Y:S01]  /*4790*/  @!PT LDS RZ, [RZ] ;  /* 0x00000000fffff984 */ /* 0x000fe20000000800 */
[----:B------:R-:W-:Y:S01]  /*47a0*/  @!PT LDS RZ, [RZ] ;  /* 0x00000000fffff984 */ /* 0x000fe20000000800 */
[----:B------:R2:W-:Y:S06]  /*47b0*/  MEMBAR.ALL.CTA ;  /* 0x0000000000007992 */ /* 0x0005ec0000008000 */
[----:B--2---:R-:W2:Y:S01]  /*47c0*/  FENCE.VIEW.ASYNC.S ;  /* 0x00000000000073c6 */ /* 0x004ea20000000000 */
[----:B-1----:R-:W-:-:S13]  /*47d0*/  LOP3.LUT P0, RZ, R6, 0x1, RZ, 0xc0, !PT ;  /* 0x0000000106ff7812 */ /* 0x002fda000780c0ff */
[----:B--2---:R-:W-:Y:S01]  /*47e0*/  VOTEU.ANY UP2, P0 ;  /* 0x0000000000ff7886 */ /* 0x004fe20000040100 */
[----:B------:R-:W-:-:S13]  /*47f0*/  PLOP3.LUT P0, PT, PT, PT, UP2, 0x80, 0x8 ;  /* 0x000000000008781c */ /* 0x000fda0003f0f028 */
[----:B------:R-:W-:Y:S02]  /*4800*/  @P0 MOV R0, R4 ;  /* 0x0000000400000202 */ /* 0x000fe40000000f00 */
[----:B------:R-:W-:Y:S02]  /*4810*/  @P0 LOP3.LUT R4, R5, 0xffff, RZ, 0xc0, !PT ;  /* 0x0000ffff05040812 */ /* 0x000fe400078ec0ff */
[----:B------:R-:W-:Y:S01]  /*4820*/  @P0 R2UR UR5, R0 ;  /* 0x00000000000502ca */ /* 0x000fe200000e0000 */
[----:B------:R-:W-:Y:S01]  /*4830*/  VIADD R0, R2, 0x150 ;  /* 0x0000015002007836 */ /* 0x000fe20000000000 */
[----:B------:R-:W-:-:S04]  /*4840*/  @P0 R2UR UR4, R4 ;  /* 0x00000000040402ca */ /* 0x000fc800000e0000 */
[----:B------:R-:W-:-:S04]  /*4850*/  PRMT R0, RZ, 0x654, R0 ;  /* 0x00000654ff007816 */ /* 0x000fc80000000000 */
[----:B------:R1:W-:Y:S03]  /*4860*/  SYNCS.ARRIVE.TRANS64.RED.A1T0 RZ, [R0+URZ], RZ ;  /* 0x000000ff00ff79a7 */ /* 0x0003e600081004ff */
[----:B------:R-:W-:Y:S02]  /*4870*/  @UP2 UMOV UR45, UR5 ;  /* 0x00000005002d2c82 */ /* 0x000fe40008000000 */
[----:B------:R-:W-:Y:S01]  /*4880*/  @UP2 UMOV UR43, UR4 ;  /* 0x00000004002b2c82 */ /* 0x000fe20008000000 */
[----:B------:R-:W-:Y:S05]  /*4890*/  BRA.U !UP5, `(.L_x_85) ;  /* 0x000000010dd07547 */ /* 0x000fea000b800000 */
[----:B------:R-:W2:Y:S01]  /*48a0*/  LDCU.128 UR12, c[0x0][0xf10] ;  /* 0x0001e200ff0c77ac */ /* 0x000ea20008000c00 */
[----:B------:R-:W3:Y:S01]  /*48b0*/  LDCU UR24, c[0x0][0xf20] ;  /* 0x0001e400ff1877ac */ /* 0x000ee20008000800 */
[----:B------:R-:W4:Y:S01]  /*48c0*/  LDCU UR23, c[0x0][0xf0c] ;  /* 0x0001e180ff1777ac */ /* 0x000f220008000800 */
[----:B------:R-:W1:Y:S01]  /*48d0*/  LDCU.64 UR8, c[0x0][0xf28] ;  /* 0x0001e500ff0877ac */ /* 0x000e620008000a00 */
[----:B--2---:R-:W-:Y:S02]  /*48e0*/  UIMAD.WIDE.U32 UR6, UR47, UR15, URZ ;  /* 0x0000000f2f0672a5 */ /* 0x004fe4000f8e00ff */
[----:B------:R-:W-:Y:S02]  /*48f0*/  UIMAD.WIDE.U32 UR4, UR48, UR12, URZ ;  /* 0x0000000c300472a5 */ /* 0x000fe4000f8e00ff */
[----:B------:R-:W-:Y:S02]  /*4900*/  UISETP.NE.AND UP0, UPT, UR14, 0x1, UPT ;  /* 0x000000010e00788c */ /* 0x000fe4000bf05270 */
[----:B------:R-:W-:Y:S01]  /*4910*/  UIMAD.WIDE.U32 UR18, UR43, UR15, URZ ;  /* 0x0000000f2b1272a5 */ /* 0x000fe2000f8e00ff */
[----:B------:R-:W-:-:S02]  /*4920*/  UMOV UR6, UR7 ;  /* 0x0000000700067c82 */ /* 0x000fc40008000000 */
[----:B------:R-:W-:Y:S01]  /*4930*/  UMOV UR4, UR5 ;  /* 0x0000000500047c82 */ /* 0x000fe20008000000 */
[----:B---3--:R-:W-:Y:S02]  /*4940*/  USHF.R.U32.HI UR6, URZ, UR24, UR6 ;  /* 0x00000018ff067299 */ /* 0x008fe40008011606 */
[----:B----4-:R-:W-:Y:S02]  /*4950*/  UISETP.NE.AND UP1, UPT, UR23, 0x1, UPT ;  /* 0x000000011700788c */ /* 0x010fe4000bf25270 */
[----:B------:R-:W-:Y:S02]  /*4960*/  USHF.R.U32.HI UR4, URZ, UR13, UR4 ;  /* 0x0000000dff047299 */ /* 0x000fe40008011604 */
[----:B------:R-:W-:Y:S02]  /*4970*/  USEL UR5, UR47, UR6, !UP0 ;  /* 0x000000062f057287 */ /* 0x000fe4000c000000 */
[----:B------:R-:W-:Y:S02]  /*4980*/  USEL UR6, UR48, UR4, !UP1 ;  /* 0x0000000430067287 */ /* 0x000fe4000c800000 */
[----:B-1----:R-:W-:Y:S01]  /*4990*/  UIMAD.WIDE.U32 UR10, UR5, UR8, URZ ;  /* 0x00000008050a72a5 */ /* 0x002fe2000f8e00ff */
[----:B------:R-:W-:Y:S01]  /*49a0*/  UMOV UR4, UR19 ;  /* 0x0000001300047c82 */ /* 0x000fe20008000000 */
[----:B------:R-:W-:-:S02]  /*49b0*/  UIMAD.WIDE.U32 UR16, UR45, UR12, URZ ;  /* 0x0000000c2d1072a5 */ /* 0x000fc4000f8e00ff */
        /* <DEDUP_REMOVED lines=34> */
.L_x_85:
[----:B------:R-:W2:Y:S02]  /*4be0*/  LDCU UR4, c[0x0][0xf30] ;  /* 0x0001e600ff0477ac */ /* 0x000ea40008000800 */
[----:B--2---:R-:W-:-:S09]  /*4bf0*/  UISETP.NE.AND UP0, UPT, UR4, 0x1, UPT ;  /* 0x000000010400788c */ /* 0x004fd2000bf05270 */
[----:B------:R-:W-:Y:S05]  /*4c00*/  BRA.U UP0, `(.L_x_86) ;  /* 0x00000001003c7547 */ /* 0x000fea000b800000 */
[----:B------:R-:W2:Y:S01]  /*4c10*/  LDCU.128 UR8, c[0x0][0xf10] ;  /* 0x0001e200ff0877ac */ /* 0x000ea20008000c00 */
[----:B------:R-:W3:Y:S01]  /*4c20*/  LDCU UR12, c[0x0][0xf0c] ;  /* 0x0001e180ff0c77ac */ /* 0x000ee20008000800 */
[----:B------:R-:W4:Y:S01]  /*4c30*/  LDCU UR13, c[0x0][0xf20] ;  /* 0x0001e400ff0d77ac */ /* 0x000f220008000800 */
[----:B--2---:R-:W-:Y:S02]  /*4c40*/  UIMAD.WIDE.U32 UR6, UR45, UR8, URZ ;  /* 0x000000082d0672a5 */ /* 0x004fe4000f8e00ff */
[----:B------:R-:W-:Y:S02]  /*4c50*/  UIMAD.WIDE.U32 UR4, UR43, UR11, URZ ;  /* 0x0000000b2b0472a5 */ /* 0x000fe4000f8e00ff */
[----:B---3--:R-:W-:Y:S02]  /*4c60*/  UISETP.NE.AND UP0, UPT, UR12, 0x1, UPT ;  /* 0x000000010c00788c */ /* 0x008fe4000bf05270 */
[----:B------:R-:W-:Y:S01]  /*4c70*/  UISETP.NE.AND UP1, UPT, UR10, 0x1, UPT ;  /* 0x000000010a00788c */ /* 0x000fe2000bf25270 */
[----:B------:R-:W-:-:S02]  /*4c80*/  UMOV UR6, UR7 ;  /* 0x0000000700067c82 */ /* 0x000fc40008000000 */
[----:B------:R-:W-:Y:S01]  /*4c90*/  UMOV UR4, UR5 ;  /* 0x0000000500047c82 */ /* 0x000fe20008000000 */
[----:B------:R-:W-:Y:S02]  /*4ca0*/  USHF.R.U32.HI UR9, URZ, UR9, UR6 ;  /* 0x00000009ff097299 */ /* 0x000fe40008011606 */
[----:B----4-:R-:W-:Y:S02]  /*4cb0*/  USHF.R.U32.HI UR4, URZ, UR13, UR4 ;  /* 0x0000000dff047299 */ /* 0x010fe40008011604 */
[----:B------:R-:W-:Y:S02]  /*4cc0*/  USEL UR5, UR45, UR9, !UP0 ;  /* 0x000000092d057287 */ /* 0x000fe4000c000000 */
[----:B------:R-:W-:-:S04]  /*4cd0*/  USEL UR4, UR43, UR4, !UP1 ;  /* 0x000000042b047287 */ /* 0x000fc8000c800000 */
[----:B------:R-:W-:-:S04]  /*4ce0*/  UIADD3 UR4, UPT, UPT, UR5, -UR4, URZ ;  /* 0x8000000405047290 */ /* 0x000fc8000fffe0ff */
[----:B------:R-:W-:-:S12]  /*4cf0*/  UIMAD UR43, UR4, UR10, UR43 ;  /* 0x0000000a042b72a4 */ /* 0x000fd8000f8e022b */
.L_x_86:
[----:B------:R-:W-:Y:S01]  /*4d00*/  IADD3 R9, PT, PT, R9, 0x1, RZ ;  /* 0x0000000109097810 */ /* 0x000fe20007ffe0ff */
[----:B------:R-:W-:Y:S06]  /*4d10*/  BRA.U UP3, `(.L_x_87) ;  /* 0x0000000503507547 */ /* 0x000fec000b800000 */
[----:B------:R-:W2:Y:S01]  /*4d20*/  LDCU UR4, c[0x0][0x38c] ;  /* 0x00007180ff0477ac */ /* 0x000ea20008000800 */
[----:B------:R-:W-:Y:S02]  /*4d30*/  PLOP3.LUT P1, PT, PT, PT, PT, 0x80, 0x8 ;  /* 0x000000000008781c */ /* 0x000fe40003f2f070 */
[----:B------:R-:W-:Y:S01]  /*4d40*/  SHF.L.U32 R5, R10, 0x1f, RZ ;  /* 0x0000001f0a057819 */ /* 0x000fe200000006ff */
[----:B------:R-:W-:Y:S02]  /*4d50*/  ULEA UR44, UR46, UR26, 0x3 ;  /* 0x0000001a2e2c7291 */ /* 0x000fe4000f8e18ff */
[----:B------:R-:W-:Y:S02]  /*4d60*/  ULEA UR27, UR46, UR20, 0x6 ;  /* 0x000000142e1b7291 */ /* 0x000fe4000f8e30ff */
[----:B--2---:R-:W-:-:S06]  /*4d70*/  UISETP.GE.AND UP0, UPT, UR4, 0x1, UPT ;  /* 0x000000010400788c */ /* 0x004fcc000bf06270 */
[----:B------:R-:W-:-:S05]  /*4d80*/  PLOP3.LUT P0, PT, PT, PT, UP0, 0x80, 0x8 ;  /* 0x000000000008781c */ /* 0x000fca0003f0f008 */
[----:B------:R-:W-:-:S08]  /*4d90*/  @UP0 ULEA UR4, UR22, UR26, 0x3 ;  /* 0x0000001a16040291 */ /* 0x000fd0000f8e18ff */
[----:B-1----:R-:W-:-:S04]  /*4da0*/  @P0 SHF.L.U32 R0, R3, 0x1f, RZ ;  /* 0x0000001f03000819 */ /* 0x002fc800000006ff */
[----:B------:R1:W2:Y:S01]  /*4db0*/  @P0 SYNCS.PHASECHK.TRANS64.TRYWAIT P1, [UR4], R0 ;  /* 0x00000000ff0005a7 */ /* 0x0002a20008021104 */
[----:B------:R-:W-:-:S04]  /*4dc0*/  ULEA.HI UR4, UR25, UR25, URZ, 0x1 ;  /* 0x0000001919047291 */ /* 0x000fc8000f8f08ff */
[----:B------:R-:W-:-:S04]  /*4dd0*/  ULOP3.LUT UR4, UR4, 0x7ffffffe, URZ, 0xc0, !UPT ;  /* 0x7ffffffe04047892 */ /* 0x000fc8000f8ec0ff */
[----:B------:R-:W-:-:S04]  /*4de0*/  UIADD3 UR4, UPT, UPT, -UR4, UR25, URZ ;  /* 0x0000001904047290 */ /* 0x000fc8000fffe1ff */
[----:B------:R-:W-:Y:S01]  /*4df0*/  ULEA UR35, UR4, UR54, 0x1 ;  /* 0x0000003604237291 */ /* 0x000fe2000f8e08ff */
[----:B------:R-:W3:Y:S02]  /*4e00*/  SYNCS.PHASECHK.TRANS64.TRYWAIT P0, [UR44+0x170], R5 ;  /* 0x00017005ff0075a7 */ /* 0x000ee4000800112c */
[----:B-123--:R-:W-:Y:S09]  /*4e10*/  @!P0 BRA `(.L_x_88) ;  /* 0x0000005000748947 */ /* 0x00eff20003800000 */
.L_x_194:
[----:B------:R-:W-:Y:S01]  /*4e20*/  UMOV UR32, UR21 ;  /* 0x0000001500207c82 */ /* 0x000fe20008000000 */
[----:B------:R-:W-:Y:S05]  /*4e30*/  BRA.U !UP0, `(.L_x_89) ;  /* 0x0000000108f87547 */ /* 0x000fea000b800000 */
[----:B------:R-:W-:Y:S02]  /*4e40*/  UIADD3 UR37, UPT, UPT, UR35, 0x4, URZ ;  /* 0x0000000423257890 */ /* 0x000fe4000fffe0ff */
[----:B------:R-:W-:Y:S02]  /*4e50*/  USHF.R.U32.HI UR5, URZ, 0x1a, UR35 ;  /* 0x0000001aff057899 */ /* 0x000fe40008011623 */
[----:B------:R-:W-:Y:S02]  /*4e60*/  USHF.R.U32.HI UR4, URZ, 0x1a, UR37 ;  /* 0x0000001aff047899 */ /* 0x000fe40008011625 */
[----:B------:R-:W-:Y:S02]  /*4e70*/  ULOP3.LUT UR5, UR5, 0x30, URZ, 0xc0, !UPT ;  /* 0x0000003005057892 */ /* 0x000fe4000f8ec0ff */
[----:B------:R-:W-:Y:S02]  /*4e80*/  ULOP3.LUT UR4, UR4, 0x30, URZ, 0xc0, !UPT ;  /* 0x0000003004047892 */ /* 0x000fe4000f8ec0ff */
[----:B------:R-:W-:-:S02]  /*4e90*/  ULOP3.LUT UR5, UR5, 0x480, URZ, 0xfc, !UPT ;  /* 0x0000048005057892 */ /* 0x000fc4000f8efcff */
[----:B------:R-:W-:Y:S02]  /*4ea0*/  ULOP3.LUT UR4, UR4, 0x480, URZ, 0xfc, !UPT ;  /* 0x0000048004047892 */ /* 0x000fe4000f8efcff */
[----:B------:R-:W-:Y:S01]  /*4eb0*/  UIADD3 UR32, UPT, UPT, UR53, UR21, URZ ;  /* 0x0000001535207290 */ /* 0x000fe2000fffe0ff */
[----:B------:R-:W-:Y:S01]  /*4ec0*/  UMOV UR24, URZ ;  /* 0x000000ff00187c82 */ /* 0x000fe20008000000 */
[----:B------:R-:W-:Y:S01]  /*4ed0*/  UMOV UR23, UR49 ;  /* 0x0000003100177c82 */ /* 0x000fe20008000000 */
[----:B------:R-:W-:Y:S01]  /*4ee0*/  UMOV UR11, UR22 ;  /* 0x00000016000b7c82 */ /* 0x000fe20008000000 */
[----:B------:R-:W-:Y:S02]  /*4ef0*/  UPRMT UR31, UR5, 0x5410, UR52 ;  /* 0x00005410051f7896 */ /* 0x000fe40008000034 */
[----:B------:R-:W-:Y:S01]  /*4f00*/  UPRMT UR29, UR4, 0x5410, UR51 ;  /* 0x00005410041d7896 */ /* 0x000fe20008000033 */
[----:B------:R-:W-:Y:S01]  /*4f10*/  UMOV UR30, URZ ;  /* 0x000000ff001e7c82 */ /* 0x000fe20008000000 */
[----:B------:R-:W-:-:S10]  /*4f20*/  UMOV UR28, URZ ;  /* 0x000000ff001c7c82 */ /* 0x000fd40008000000 */
.L_x_92:
[----:B--2---:R-:W-:Y:S01]  /*4f30*/  ULEA UR7, UR11, UR26, 0x3 ;  /* 0x0000001a0b077291 */ /* 0x004fe2000f8e18ff */
[----:B---3--:R-:W-:Y:S11]  /*4f40*/  @P1 BRA `(.L_x_90) ;  /* 0x00000000000c1947 */ /* 0x008ff60003800000 */
[----:B-1----:R-:W-:Y:S04]  /*4f50*/  SHF.L.U32 R5, R3, 0x1f, RZ ;  /* 0x0000001f03057819 */ /* 0x002fe800000006ff */
[----:B------:R-:W1:Y:S02]  /*4f60*/  SYNCS.PHASECHK.TRANS64.TRYWAIT P0, [UR7], R5 ;  /* 0x00000005ff0075a7 */ /* 0x000e640008001107 */
[----:B-1----:R-:W-:Y:S05]  /*4f70*/  @!P0 BRA `(.L_x_91) ;  /* 0x0000005000348947 */ /* 0x002fea0003800000 */
.L_x_90:
[----:B------:R-:W-:Y:S01]  /*4f80*/  UISETP.NE.AND UP0, UPT, UR23, 0x1, UPT ;  /* 0x000000011700788c */ /* 0x000fe2000bf05270 */
[----:B------:R-:W-:Y:S01]  /*4f90*/  PLOP3.LUT P1, PT, PT, PT, PT, 0x80, 0x8 ;  /* 0x000000000008781c */ /* 0x000fe20003f2f070 */
[----:B------:R-:W-:Y:S02]  /*4fa0*/  UIADD3 UR4, UPT, UPT, UR11, 0x1, URZ ;  /* 0x000000010b047890 */ /* 0x000fe4000fffe0ff */
[----:B------:R-:W-:Y:S02]  /*4fb0*/  ULEA UR10, UR11, UR41, 0x6 ;  /* 0x000000290b0a7291 */ /* 0x000fe4000f8e30ff */
[----:B------:R-:W-:Y:S01]  /*4fc0*/  UISETP.NE.AND UP1, UPT, UR4, 0x10, UPT ;  /* 0x000000100400788c */ /* 0x000fe2000bf25270 */
[----:B------:R-:W-:Y:S01]  /*4fd0*/  PLOP3.LUT P0, PT, PT, PT, UP0, 0x80, 0x8 ;  /* 0x000000000008781c */ /* 0x000fe20003f0f008 */
[----:B------:R-:W-:Y:S02]  /*4fe0*/  ULEA UR8, UR11, UR42, 0x6 ;  /* 0x0000002a0b087291 */ /* 0x000fe4000f8e30ff */
[----:B------:R-:W-:Y:S02]  /*4ff0*/  USEL UR5, URZ, 0x1, UP1 ;  /* 0x00000001ff057887 */ /* 0x000fe40008800000 */
[----:B------:R-:W-:Y:S02]  /*5000*/  USEL UR22, UR4, URZ, UP1 ;  /* 0x000000ff04167287 */ /* 0x000fe40008800000 */
[----:B------:R-:W-:Y:S02]  /*5010*/  ULEA UR6, UR11, UR39, 0x7 ;  /* 0x000000270b067291 */ /* 0x000fe4000f8e38ff */
[----:B------:R-:W-:Y:S01]  /*5020*/  @UP0 ULEA UR4, UR22, UR26, 0x3 ;  /* 0x0000001a16040291 */ /* 0x000fe2000f8e18ff */
[----:B------:R-:W-:Y:S01]  /*5030*/  LOP3.LUT R3, R3, UR5, RZ, 0x3c, !PT ;  /* 0x0000000503037c12 */ /* 0x000fe2000f8e3cff */
[----:B------:R-:W-:Y:S02]  /*5040*/  UIADD3 UR18, UPT, UPT, UR10, 0x20, URZ ;  /* 0x000000200a127890 */ /* 0x000fe4000fffe0ff */
[----:B------:R-:W-:Y:S01]  /*5050*/  UISETP.NE.U32.AND UP0, UPT, UR24, URZ, UPT ;  /* 0x000000ff1800728c */ /* 0x000fe2000bf05070 */
[----:B-1----:R-:W-:Y:S01]  /*5060*/  @P0 SHF.L.U32 R0, R3, 0x1f, RZ ;  /* 0x0000001f03000819 */ /* 0x002fe200000006ff */
[----:B------:R-:W-:Y:S02]  /*5070*/  UIADD3 UR16, UPT, UPT, UR8, 0x20, URZ ;  /* 0x0000002008107890 */ /* 0x000fe4000fffe0ff */
[----:B------:R-:W-:Y:S01]  /*5080*/  UIADD3 UR14, UPT, UPT, UR6, 0x2, URZ ;  /* 0x00000002060e7890 */ /* 0x000fe2000fffe0ff */
[----:B------:R2:W3:Y:S01]  /*5090*/  @P0 SYNCS.PHASECHK.TRANS64.TRYWAIT P1, [UR4], R0 ;  /* 0x00000000ff0005a7 */ /* 0x0004e20008021104 */
[----:B------:R-:W-:Y:S02]  /*50a0*/  ULEA UR4, UR11, UR38, 0x9 ;  /* 0x000000260b047291 */ /* 0x000fe4000f8e48ff */
[----:B------:R-:W-:Y:S02]  /*50b0*/  UIADD3 UR25, UPT, UPT, UR7, 0x80, URZ ;  /* 0x0000008007197890 */ /* 0x000fe4000fffe0ff */
[----:B------:R-:W-:Y:S02]  /*50c0*/  UIADD3 UR12, UPT, UPT, UR4, 0x2, URZ ;  /* 0x00000002040c7890 */ /* 0x000fe4000fffe0ff */
[----:B------:R-:W-:Y:S02]  /*50d0*/  UIADD3 UR21, UPT, UPT, UR21, 0x1, URZ ;  /* 0x0000000115157890 */ /* 0x000fe4000fffe0ff */
[----:B------:R-:W-:Y:S01]  /*50e0*/  UIADD3 UR23, UPT, UPT, UR23, -0x1, URZ ;  /* 0xffffffff17177890 */ /* 0x000fe2000fffe0ff */
[----:B------:R-:W-:Y:S01]  /*50f0*/  UMOV UR11, 0x4008 ;  /* 0x00004008000b7882 */ /* 0x000fe20000000000 */
[----:B------:R-:W-:Y:S01]  /*5100*/  UMOV UR19, 0x4008 ;  /* 0x0000400800137882 */ /* 0x000fe20000000000 */
[----:B------:R1:W-:Y:S01]  /*5110*/  UTCCP.T.S.2CTA.4x32dp128bit tmem[UR20+0x80], gdesc[UR10] ;  /* 0x0000800a140079e7 */ /* 0x0003e20009300000 */
[----:B------:R2:W-:Y:S01]  /*5120*/  UTCCP.T.S.2CTA.4x32dp128bit tmem[UR20+0x84], gdesc[UR18] ;  /* 0x00008412140079e7 */ /* 0x0005e20009300000 */
[----:B------:R-:W-:Y:S01]  /*5130*/  UMOV UR9, 0x4008 ;  /* 0x0000400800097882 */ /* 0x000fe20000000000 */
[----:B------:R-:W-:Y:S01]  /*5140*/  UMOV UR17, 0x4008 ;  /* 0x0000400800117882 */ /* 0x000fe20000000000 */
[----:B------:R2:W-:Y:S01]  /*5150*/  UTCCP.T.S.2CTA.4x32dp128bit tmem[UR20+0x88], gdesc[UR8] ;  /* 0x00008808140079e7 */ /* 0x0005e20009300000 */
[----:B------:R2:W-:Y:S01]  /*5160*/  UTCCP.T.S.2CTA.4x32dp128bit tmem[UR20+0x8c], gdesc[UR16] ;  /* 0x00008c10140079e7 */ /* 0x0005e20009300000 */
[----:B------:R-:W-:Y:S01]  /*5170*/  UMOV UR7, 0x80004020 ;  /* 0x8000402000077882 */ /* 0x000fe20000000000 */
[----:B------:R-:W-:Y:S01]  /*5180*/  UMOV UR5, 0x80004020 ;  /* 0x8000402000057882 */ /* 0x000fe20000000000 */
[----:B------:R-:W-:Y:S01]  /*5190*/  UMOV UR15, 0x80004020 ;  /* 0x80004020000f7882 */ /* 0x000fe20000000000 */
[----:B------:R2:W-:Y:S01]  /*51a0*/  UTCOMMA.2CTA.4X gdesc[UR4], gdesc[UR6], tmem[UR27], tmem[UR30], idesc[UR31], tmem[UR34], UP0 ;  /* 0x80221e06040075ea */ /* 0x0005e2000820001b */
[----:B------:R-:W-:Y:S01]  /*51b0*/  UISETP.NE.AND UP0, UPT, UR21, UR32, UPT ;  /* 0x000000201500728c */ /* 0x000fe2000bf05270 */
[----:B------:R-:W-:Y:S01]  /*51c0*/  UMOV UR13, 0x80004020 ;  /* 0x80004020000d7882 */ /* 0x000fe20000000000 */
[----:B------:R-:W-:Y:S01]  /*51d0*/  UMOV UR24, 0x1 ;  /* 0x0000000100187882 */ /* 0x000fe20000000000 */
[----:B------:R2:W-:Y:S01]  /*51e0*/  UTCOMMA.2CTA.4X gdesc[UR12], gdesc[UR14], tmem[UR27], tmem[UR28], idesc[UR29], tmem[UR36], UPT ;  /* 0x80241c0e0c0075ea */ /* 0x0005e2000ba0001b */
[----:B------:R2:W-:Y:S01]  /*51f0*/  UTCBAR.2CTA.MULTICAST [UR25], URZ, UR33 ;  /* 0x000000ff190073e9 */ /* 0x0005e20008200821 */
[----:B-1----:R-:W-:Y:S04]  /*5200*/  UMOV UR11, UR22 ;  /* 0x00000016000b7c82 */ /* 0x002fe80008000000 */
[----:B------:R-:W-:Y:S05]  /*5210*/  BRA.U UP0, `(.L_x_92) ;  /* 0xfffffffd00447547 */ /* 0x000fea000b83ffff */
.L_x_89:
[----:B--2---:R-:W-:Y:S01]  /*5220*/  UIADD3 UR4, UPT, UPT, UR44, 0x160, URZ ;  /* 0x000001602c047890 */ /* 0x004fe2000fffe0ff */
[----:B------:R-:W-:-:S08]  /*5230*/  UMOV UR21, UR32 ;  /* 0x0000002000157c82 */ /* 0x000fd00008000000 */
[----:B------:R2:W-:Y:S01]  /*5240*/  UTCBAR.2CTA.MULTICAST [UR4], URZ, UR50 ;  /* 0x000000ff040073e9 */ /* 0x0005e20008200832 */
[----:B------:R-:W-:Y:S02]  /*5250*/  NOP ;  /* 0x0000000000007918 */ /* 0x000fe40000000000 */
.L_x_87:
[----:B------:R-:W-:Y:S01]  /*5260*/  R2UR UR5, R90 ;  /* 0x000000005a0572ca */ /* 0x000fe200000e0000 */
[----:B--2---:R-:W-:Y:S01]  /*5270*/  UIADD3 UR4, UPT, UPT, UR46, 0x1, URZ ;  /* 0x000000012e047890 */ /* 0x004fe2000fffe0ff */
[----:B------:R-:W-:-:S03]  /*5280*/  ISETP.NE.AND P0, PT, R9, 0x2, PT ;  /* 0x000000020900780c */ /* 0x000fc60003f05270 */
[----:B------:R-:W-:Y:S01]  /*5290*/  UISETP.NE.AND UP0, UPT, UR4, 0x2, UPT ;  /* 0x000000020400788c */ /* 0x000fe2000bf05270 */
[----:B-1----:R-:W-:Y:S02]  /*52a0*/  SEL R5, RZ, 0x1, P0 ;  /* 0x00000001ff057807 */ /* 0x002fe40000000000 */
[----:B------:R-:W-:Y:S01]  /*52b0*/  SEL R9, R9, RZ, P0 ;  /* 0x000000ff09097207 */ /* 0x000fe20000000000 */
[----:B------:R-:W-:Y:S01]  /*52c0*/  USEL UR46, UR4, URZ, UP0 ;  /* 0x000000ff042e7287 */ /* 0x000fe20008000000 */
[----:B------:R-:W-:-:S03]  /*52d0*/  LOP3.LUT R8, R8, R5, RZ, 0x3c, !PT ;  /* 0x0000000508087212 */ /* 0x000fc600078e3cff */
[----:B------:R-:W-:Y:S02]  /*52e0*/  UIADD3 UR25, UPT, UPT, UR43, UR5, URZ ;  /* 0x000000052b197290 */ /* 0x000fe4000fffe0ff */
[----:B------:R-:W-:-:S06]  /*52f0*/  USEL UR5, URZ, 0x1, UP0 ;  /* 0x00000001ff057887 */ /* 0x000fcc0008000000 */
[----:B------:R-:W-:Y:S01]  /*5300*/  LOP3.LUT R10, R10, UR5, RZ, 0x3c, !PT ;  /* 0x000000050a0a7c12 */ /* 0x000fe2000f8e3cff */
[----:B------:R-:W-:Y:S06]  /*5310*/  BRA.U UP2, `(.L_x_93) ;  /* 0xfffffff102fc7547 */ /* 0x000fec000b83ffff */
[----:B------:R-:W1:Y:S01]  /*5320*/  S2UR UR8, SR_CgaCtaId ;  /* 0x00000000000879c3 */ /* 0x000e620000008800 */
[----:B------:R-:W-:Y:S01]  /*5330*/  ELECT P0, URZ, PT ;  /* 0x0000000000ff782f */ /* 0x000fe20003800000 */
[----:B------:R-:W-:Y:S01]  /*5340*/  HFMA2 R0, -RZ, RZ, 0, 5.9604644775390625e-08 ;  /* 0x00000001ff007431 */ /* 0x000fe200000001ff */
[----:B------:R-:W-:-:S05]  /*5350*/  UMOV UR4, 0x40 ;  /* 0x0000004000047882 */ /* 0x000fca0000000000 */
[----:B------:R-:W-:Y:S01]  /*5360*/  UVIRTCOUNT.DEALLOC.SMPOOL 0x80 ;  /* 0x000000800000784c */ /* 0x000fe20000000000 */
[----:B------:R-:W-:Y:S02]  /*5370*/  UISETP.NE.AND UP0, UPT, UR57, URZ, UPT ;  /* 0x000000ff3900728c */ /* 0x000fe4000bf05270 */
[----:B-1----:R-:W-:-:S09]  /*5380*/  ULEA UR8, UR8, UR4, 0x18 ;  /* 0x0000000408087291 */ /* 0x002fd2000f8ec0ff */
[----:B------:R1:W-:Y:S01]  /*5390*/  @P0 STS.U8 [UR8+0x1c], R0 ;  /* 0x00001c00ff000988 */ /* 0x0003e20008000008 */
[----:B------:R-:W-:Y:S05]  /*53a0*/  BRA.U UP0, `(.L_x_94) ;  /* 0x0000000100587547 */ /* 0x000fea000b800000 */
[----:B------:R-:W-:Y:S01]  /*53b0*/  UIADD3 UR5, UPT, UPT, UR26, 0x170, URZ ;  /* 0x000001701a057890 */ /* 0x000fe2000fffe0ff */
[----:B------:R-:W-:-:S03]  /*53c0*/  SHF.L.U32 R3, R10, 0x1f, RZ ;  /* 0x0000001f0a037819 */ /* 0x000fc600000006ff */
[----:B------:R-:W-:-:S09]  /*53d0*/  ULEA UR4, UR46, UR5, 0x3 ;  /* 0x000000052e047291 */ /* 0x000fd2000f8e18ff */
[----:B------:R-:W2:Y:S02]  /*53e0*/  SYNCS.PHASECHK.TRANS64.TRYWAIT P0, [UR4], R3 ;  /* 0x00000003ff0075a7 */ /* 0x000ea40008001104 */
[----:B--2---:R-:W-:Y:S05]  /*53f0*/  @!P0 BRA `(.L_x_95) ;  /* 0x0000004c002c8947 */ /* 0x004fea0003800000 */
.L_x_197:
[----:B------:R-:W-:-:S04]  /*5400*/  UIADD3 UR4, UPT, UPT, UR46, 0x1, URZ ;  /* 0x000000012e047890 */ /* 0x000fc8000fffe0ff */
[----:B------:R-:W-:-:S04]  /*5410*/  UISETP.NE.AND UP1, UPT, UR4, 0x2, UPT ;  /* 0x000000020400788c */ /* 0x000fc8000bf25270 */
[----:B------:R-:W-:Y:S02]  /*5420*/  USEL UR6, URZ, 0x1, UP1 ;  /* 0x00000001ff067887 */ /* 0x000fe40008800000 */
[----:B------:R-:W-:-:S04]  /*5430*/  USEL UR4, UR4, URZ, UP1 ;  /* 0x000000ff04047287 */ /* 0x000fc80008800000 */
[----:B------:R-:W-:Y:S01]  /*5440*/  ULEA UR4, UR4, UR5, 0x3 ;  /* 0x0000000504047291 */ /* 0x000fe2000f8e18ff */
[----:B-1----:R-:W-:-:S04]  /*5450*/  LOP3.LUT R3, R10, UR6, RZ, 0x3c, !PT ;  /* 0x000000060a037c12 */ /* 0x002fc8000f8e3cff */
[----:B------:R-:W-:Y:S01]  /*5460*/  SHF.L.U32 R3, R3, 0x1f, RZ ;  /* 0x0000001f03037819 */ /* 0x000fe200000006ff */
[----:B------:R-:W-:-:S04]  /*5470*/  IMAD.U32 R0, RZ, RZ, UR4 ;  /* 0x00000004ff007e24 */ /* 0x000fc8000f8e00ff */
[----:B------:R1:W2:Y:S03]  /*5480*/  SYNCS.PHASECHK.TRANS64.TRYWAIT P0, [R0+URZ], R3 ;  /* 0x00000003000075a7 */ /* 0x0002a600080011ff */
[----:B--2---:R-:W-:Y:S05]  /*5490*/  @!P0 NANOSLEEP.SYNCS 0x989680 ;  /* 0x009896800000895d */ /* 0x004fea0003900000 */
[----:B------:R-:W2:Y:S02]  /*54a0*/  @!P0 SYNCS.PHASECHK.TRANS64 P0, [R0+URZ], R3 ;  /* 0x00000003000085a7 */ /* 0x000ea400080010ff */
[----:B--2---:R-:W-:Y:S05]  /*54b0*/  @P0 BRA `(.L_x_96) ;  /* 0x0000000000200947 */ /* 0x004fea0003800000 */
.L_x_97:
[----:B--2---:R2:W4:Y:S02]  /*54c0*/  SYNCS.PHASECHK.TRANS64.TRYWAIT P0, [R0+URZ], R3 ;  /* 0x00000003000075a7 */ /* 0x00452400080011ff */
[----:B----4-:R-:W-:Y:S05]  /*54d0*/  @!P0 NANOSLEEP.SYNCS 0x989680 ;  /* 0x009896800000895d */ /* 0x010fea0003900000 */
[----:B------:R-:W4:Y:S02]  /*54e0*/  @!P0 SYNCS.PHASECHK.TRANS64 P0, [R0+URZ], R3 ;  /* 0x00000003000085a7 */ /* 0x000f2400080010ff */
[----:B----4-:R-:W-:Y:S05]  /*54f0*/  @!P0 BRA `(.L_x_97) ;  /* 0xfffffffc00f08947 */ /* 0x010fea000383ffff */
[----:B------:R-:W-:Y:S05]  /*5500*/  BRA `(.L_x_96) ;  /* 0x00000000000c7947 */ /* 0x000fea0003800000 */
.L_x_94:
[----:B------:R-:W-:-:S04]  /*5510*/  UIADD3 UR4, UPT, UPT, UR26, 0x1a0, URZ ;  /* 0x000001a01a047890 */ /* 0x000fc8000fffe0ff */
[----:B------:R-:W-:-:S09]  /*5520*/  UPRMT UR4, UR55, 0x654, UR4 ;  /* 0x0000065437047896 */ /* 0x000fd20008000004 */
[----:B------:R-:W-:Y:S03]  /*5530*/  SYNCS.ARRIVE.TRANS64.RED.A1T0 RZ, [UR4], RZ ;  /* 0x000000ffffff79a7 */ /* 0x000fe60008100404 */
.L_x_96:
[----:B-12---:R-:W-:Y:S01]  /*5540*/  SHF.L.U32 R3, RZ, 0x1f, RZ ;  /* 0x0000001fff037819 */ /* 0x006fe200000006ff */
[----:B------:R-:W-:Y:S01]  /*5550*/  UIADD3 UR4, UPT, UPT, UR26, 0x1a0, URZ ;  /* 0x000001a01a047890 */ /* 0x000fe2000fffe0ff */
[----:B------:R-:W-:Y:S02]  /*5560*/  PLOP3.LUT P0, PT, PT, PT, UP0, 0x80, 0x8 ;  /* 0x000000000008781c */ /* 0x000fe40003f0f008 */
[----:B---3--:R-:W1:Y:S02]  /*5570*/  SYNCS.PHASECHK.TRANS64.TRYWAIT P1, [UR26+0x1a0], R3 ;  /* 0x0001a003ff0075a7 */ /* 0x008e64000802111a */
[----:B-1----:R-:W-:Y:S09]  /*5580*/  @!P1 BRA `(.L_x_98) ;  /* 0x0000004800e09947 */ /* 0x002ff20003800000 */
.L_x_199:
[----:B------:R-:W-:Y:S01]  /*5590*/  @!UP0 UPRMT UR4, UR55, 0x654, UR4 ;  /* 0x0000065437048896 */ /* 0x000fe20008000004 */
[----:B------:R-:W-:Y:S01]  /*55a0*/  UMOV UR5, 0xffff ;  /* 0x0000ffff00057882 */ /* 0x000fe20000000000 */
[----:B------:R-:W-:-:S07]  /*55b0*/  UMOV UR6, 0x1 ;  /* 0x0000000100067882 */ /* 0x000fce0000000000 */
[----:B------:R-:W-:Y:S01]  /*55c0*/  @!P0 SYNCS.ARRIVE.TRANS64.RED.A1T0 RZ, [UR4], RZ ;  /* 0x000000ffffff89a7 */ /* 0x000fe20008100404 */
[----:B------:R-:W-:Y:S01]  /*55d0*/  NOP ;  /* 0x0000000000007918 */ /* 0x000fe20000000000 */
[----:B-1----:R-:W1:Y:S01]  /*55e0*/  LDS R0, [UR8+0x14] ;  /* 0x00001408ff007984 */ /* 0x002e620008000800 */
[----:B------:R-:W-:-:S04]  /*55f0*/  ULOP3.LUT UR4, UR20, 0xffff, URZ, 0xc0, !UPT ;  /* 0x0000ffff14047892 */ /* 0x000fc8000f8ec0ff */
[----:B------:R-:W-:-:S04]  /*5600*/  USHF.R.U32.HI UR4, URZ, 0x5, UR4 ;  /* 0x00000005ff047899 */ /* 0x000fc80008011604 */
[----:B------:R-:W-:Y:S02]  /*5610*/  USHF.L.U32 UR5, UR5, UR4, URZ ;  /* 0x0000000405057299 */ /* 0x000fe400080006ff */
[----:B------:R-:W-:-:S04]  /*5620*/  USHF.L.U32 UR4, UR6, UR4, URZ ;  /* 0x0000000406047299 */ /* 0x000fc800080006ff */
[----:B-1----:R-:W-:-:S04]  /*5630*/  LOP3.LUT R0, R0, UR5, RZ, 0xc0, !PT ;  /* 0x0000000500007c12 */ /* 0x002fc8000f8ec0ff */
[----:B------:R-:W-:-:S13]  /*5640*/  ISETP.NE.AND P0, PT, R0, UR5, PT ;  /* 0x0000000500007c0c */ /* 0x000fda000bf05270 */
[----:B------:R-:W-:Y:S05]  /*5650*/  @P0 BRA `(.L_x_99) ;  /* 0x0000000000580947 */ /* 0x000fea0003800000 */
[----:B------:R-:W1:Y:S02]  /*5660*/  LDS R0, [UR8+0x18] ;  /* 0x00001808ff007984 */ /* 0x000e640008000800 */
[----:B-1----:R-:W-:-:S04]  /*5670*/  LOP3.LUT R0, R0, UR4, RZ, 0xc0, !PT ;  /* 0x0000000400007c12 */ /* 0x002fc8000f8ec0ff */
[----:B------:R-:W-:-:S13]  /*5680*/  ISETP.NE.AND P0, PT, R0, UR4, PT ;  /* 0x0000000400007c0c */ /* 0x000fda000bf05270 */
[----:B------:R-:W-:Y:S05]  /*5690*/  @P0 BRA `(.L_x_100) ;  /* 0x00000000003c0947 */ /* 0x000fea0003800000 */
[----:B------:R-:W1:Y:S01]  /*56a0*/  S2R R2, SR_LANEID ;  /* 0x0000000000027919 */ /* 0x000e620000000000 */
[----:B------:R-:W-:Y:S01]  /*56b0*/  ULOP3.LUT UR5, URZ, UR5, URZ, 0x33, !UPT ;  /* 0x00000005ff057292 */ /* 0x000fe2000f8e33ff */
[----:B------:R-:W-:Y:S01]  /*56c0*/  LOP3.LUT R4, RZ, UR4, RZ, 0x33, !PT ;  /* 0x00000004ff047c12 */ /* 0x000fe2000f8e33ff */
[----:B------:R-:W-:Y:S02]  /*56d0*/  VOTEU.ANY UR4, UPT, PT ;  /* 0x0000000000047886 */ /* 0x000fe400038e0100 */
[----:B------:R-:W-:Y:S01]  /*56e0*/  UFLO.U32 UR4, UR4 ;  /* 0x00000004000472bd */ /* 0x000fe200080e0000 */
[----:B------:R-:W2:Y:S01]  /*56f0*/  REDUX UR6, R4 ;  /* 0x00000000040673c4 */ /* 0x000ea20000000000 */
[----:B------:R-:W-:-:S06]  /*5700*/  IMAD.U32 R0, RZ, RZ, UR5 ;  /* 0x00000005ff007e24 */ /* 0x000fcc000f8e00ff */
[----:B------:R3:W-:Y:S01]  /*5710*/  UTCATOMSWS.AND URZ, UR5 ;  /* 0x0000000500ff79e3 */ /* 0x0007e20008000000 */
[----:B------:R-:W4:Y:S01]  /*5720*/  REDUX UR7, R0 ;  /* 0x00000000000773c4 */ /* 0x000f220000000000 */
[----:B-1----:R-:W-:Y:S01]  /*5730*/  ISETP.EQ.U32.AND P0, PT, R2, UR4, PT ;  /* 0x0000000402007c0c */ /* 0x002fe2000bf02070 */
[----:B--2---:R-:W-:Y:S01]  /*5740*/  IMAD.U32 R2, RZ, RZ, UR6 ;  /* 0x00000006ff027e24 */ /* 0x004fe2000f8e00ff */
[----:B----4-:R-:W-:-:S11]  /*5750*/  MOV R3, UR7 ;  /* 0x0000000700037c02 */ /* 0x010fd60008000f00 */
[----:B------:R3:W-:Y:S04]  /*5760*/  @P0 ATOMS.AND RZ, [UR8+0x14], R3 ;  /* 0x00001403ffff098c */ /* 0x0007e8000a800008 */
[----:B------:R3:W-:Y:S01]  /*5770*/  @P0 ATOMS.AND RZ, [UR8+0x18], R2 ;  /* 0x00001802ffff098c */ /* 0x0007e2000a800008 */
[----:B------:R-:W-:Y:S05]  /*5780*/  BRA `(.L_x_101) ;  /* 0x0000000000147947 */ /* 0x000fea0003800000 */
.L_x_100:
[----:B------:R-:W-:Y:S02]  /*5790*/  MOV R2, 0x57b0 ;  /* 0x000057b000027802 */ /* 0x000fe40000000f00 */
[----:B-----5:R-:W-:Y:S05]  /*57a0*/  CALL.REL.NOINC `($__internal_0_$__cuda_sm10x_tcgen05_guardrail_trap_col_being_dealloced_not_returned_by_alloc) ;  /* 0x0000004c004c7944 */ /* 0x020fea0003c00000 */
[----:B------:R-:W-:Y:S05]  /*57b0*/  BRA `(.L_x_101) ;  /* 0x0000000000087947 */ /* 0x000fea0003800000 */
.L_x_99:
[----:B------:R-:W-:Y:S02]  /*57c0*/  MOV R2, 0x57e0 ;  /* 0x000057e000027802 */ /* 0x000fe40000000f00 */
[----:B-----5:R-:W-:Y:S05]  /*57d0*/  CALL.REL.NOINC `($__internal_2_$__cuda_sm10x_tcgen05_guardrail_trap_unallocated_columns_being_dealloced) ;  /* 0x0000004c00587944 */ /* 0x020fea0003c00000 */
.L_x_101:
[----:B------:R-:W-:Y:S01]  /*57e0*/  NOP ;  /* 0x0000000000007918 */ /* 0x000fe20000000000 */
[----:B---3--:R-:W-:Y:S05]  /*57f0*/  EXIT ;  /* 0x000000000000794d */ /* 0x008fea0003800000 */
.L_x_72:
[----:B------:R-:W-:-:S09]  /*5800*/  UISETP.NE.OR UP0, UPT, UR24, 0x3, !UP5 ;  /* 0x000000031800788c */ /* 0x000fd2000ef05670 */
[----:B------:R-:W-:Y:S05]  /*5810*/  BRA.U UP0, `(.L_x_102) ;  /* 0x0000000d00f07547 */ /* 0x000fea000b800000 */
[----:B------:R-:W1:Y:S01]  /*5820*/  LDCU UR33, c[0x0][0x370] ;  /* 0x00006e00ff2177ac */ /* 0x000e620008000800 */
[----:B------:R-:W2:Y:S01]  /*5830*/  LDC.64 R16, c[0x0][0x348] ;  /* 0x0000d200ff107b82 */ /* 0x000ea20000000a00 */
[----:B------:R-:W-:Y:S02]  /*5840*/  HFMA2 R13, -RZ, RZ, 0, 0 ;  /* 0x00000000ff0d7431 */ /* 0x000fe400000001ff */
[----:B------:R-:W-:Y:S01]  /*5850*/  IMAD.MOV.U32 R15, RZ, RZ, 0x1 ;  /* 0x00000001ff0f7424 */ /* 0x000fe200078e00ff */
[----:B------:R-:W1:Y:S01]  /*5860*/  LDCU.128 UR28, c[0x0][0xf10] ;  /* 0x0001e200ff1c77ac */ /* 0x000e620008000c00 */
[----:B------:R-:W-:Y:S01]  /*5870*/  IMAD.MOV.U32 R14, RZ, RZ, RZ ;  /* 0x000000ffff0e7224 */ /* 0x000fe200078e00ff */
[----:B------:R-:W-:Y:S01]  /*5880*/  MOV R7, 0x2000 ;  /* 0x0000200000077802 */ /* 0x000fe20000000f00 */
[----:B------:R-:W3:Y:S01]  /*5890*/  LDCU UR32, c[0x0][0x374] ;  /* 0x00006e80ff2077ac */ /* 0x000ee20008000800 */
[----:B------:R-:W4:Y:S01]  /*58a0*/  LDC.64 R2, c[0x0][0xc88] ;  /* 0x00032200ff027b82 */ /* 0x000f220000000a00 */
[----:B------:R-:W3:Y:S01]  /*58b0*/  LDCU UR15, c[0x0][0xf0c] ;  /* 0x0001e180ff0f77ac */ /* 0x000ee20008000800 */
[----:B------:R-:W3:Y:S06]  /*58c0*/  LDCU UR37, c[0x0][0xf20] ;  /* 0x0001e400ff2577ac */ /* 0x000eec0008000800 */
[----:B------:R-:W2:Y:S01]  /*58d0*/  LDC.64 R4, c[0x0][0xc90] ;  /* 0x00032400ff047b82 */ /* 0x000ea20000000a00 */
[----:B------:R-:W3:Y:S01]  /*58e0*/  LDCU UR4, c[0x0][0xf30] ;  /* 0x0001e600ff0477ac */ /* 0x000ee20008000800 */
[----:B-1----:R-:W-:-:S02]  /*58f0*/  UIMAD.WIDE.U32 UR6, UR33, UR28, URZ ;  /* 0x0000001c210672a5 */ /* 0x002fc4000f8e00ff */
[----:B---3--:R-:W-:Y:S01]  /*5900*/  UIMAD.WIDE.U32 UR8, UR32, UR31, URZ ;  /* 0x0000001f200872a5 */ /* 0x008fe2000f8e00ff */
[----:B------:R-:W-:Y:S01]  /*5910*/  UMOV UR24, 0x400 ;  /* 0x0000040000187882 */ /* 0x000fe20000000000 */
[----:B------:R-:W-:-:S03]  /*5920*/  UPLOP3.LUT UP3, UPT, UPT, UPT, UPT, 0x40, 0x4 ;  /* 0x000000000004789c */ /* 0x000fc60003f6e870 */
[----:B------:R-:W-:Y:S01]  /*5930*/  UMOV UR6, UR7 ;  /* 0x0000000700067c82 */ /* 0x000fe20008000000 */
[----:B------:R-:W-:Y:S01]  /*5940*/  UISETP.GE.AND UP0, UPT, UR40, 0x1, UPT ;  /* 0x000000012800788c */ /* 0x000fe2000bf06270 */
[----:B------:R-:W-:Y:S01]  /*5950*/  UMOV UR34, UR9 ;  /* 0x0000000900227c82 */ /* 0x000fe20008000000 */
[----:B------:R-:W-:Y:S01]  /*5960*/  UISETP.NE.AND UP4, UPT, UR40, 0x1, UPT ;  /* 0x000000012800788c */ /* 0x000fe2000bf85270 */
[----:B------:R-:W1:Y:S01]  /*5970*/  LDCU.64 UR16, c[0x0][0xf28] ;  /* 0x0001e500ff1077ac */ /* 0x000e620008000a00 */
[----:B------:R-:W-:Y:S02]  /*5980*/  ULEA UR24, UR60, UR24, 0x18 ;  /* 0x000000183c187291 */ /* 0x000fe4000f8ec0ff */
[----:B------:R-:W-:Y:S02]  /*5990*/  UISETP.NE.AND UP6, UPT, UR15, 0x1, UPT ;  /* 0x000000010f00788c */ /* 0x000fe4000bfc5270 */
[----:B------:R-:W-:Y:S02]  /*59a0*/  UISETP.NE.AND UP5, UPT, UR30, 0x1, UPT ;  /* 0x000000011e00788c */ /* 0x000fe4000bfa5270 */
[----:B------:R-:W-:-:S02]  /*59b0*/  USHF.R.U32.HI UR35, URZ, UR29, UR6 ;  /* 0x0000001dff237299 */ /* 0x000fc40008011606 */
[----:B------:R-:W-:Y:S02]  /*59c0*/  USHF.R.U32.HI UR34, URZ, UR37, UR34 ;  /* 0x00000025ff227299 */ /* 0x000fe40008011622 */
[----:B------:R-:W-:Y:S01]  /*59d0*/  UISETP.NE.AND UP2, UPT, UR4, 0x1, UPT ;  /* 0x000000010400788c */ /* 0x000fe2000bf45270 */
[----:B------:R-:W-:-:S10]  /*59e0*/  UMOV UR12, URZ ;  /* 0x000000ff000c7c82 */ /* 0x000fd40008000000 */
.L_x_111:
[C---:B------:R-:W-:Y:S02]  /*59f0*/  LEA R12, R14.reuse, UR24, 0x3 ;  /* 0x000000180e0c7c11 */ /* 0x040fe4000f8e18ff */
[----:B------:R-:W-:Y:S02]  /*5a00*/  SHF.L.U32 R9, R13, 0x1f, RZ ;  /* 0x0000001f0d097819 */ /* 0x000fe400000006ff */
[----:B------:R-:W-:Y:S02]  /*5a10*/  LEA R10, R14, UR24, 0x4 ;  /* 0x000000180e0a7c11 */ /* 0x000fe4000f8e20ff */
[----:B---3--:R-:W3:Y:S02]  /*5a20*/  SYNCS.PHASECHK.TRANS64.TRYWAIT P0, [R12+URZ+0x140], R9 ;  /* 0x000140090c0075a7 */ /* 0x008ee400080011ff */
[----:B---3--:R-:W-:Y:S05]  /*5a30*/  @!P0 BRA `(.L_x_103) ;  /* 0x0000004400cc8947 */ /* 0x008fea0003800000 */
.L_x_200:
[----:B---3--:R-:W3:Y:S01]  /*5a40*/  LDS.128 R8, [R10+0x1b0] ;  /* 0x0001b0000a087984 */ /* 0x008ee20000000c00 */
[----:B------:R-:W-:Y:S01]  /*5a50*/  UISETP.GE.AND UP0, UPT, UR40, 0x1, UPT ;  /* 0x000000012800788c */ /* 0x000fe2000bf06270 */
[----:B------:R-:W-:Y:S01]  /*5a60*/  @!PT LDS RZ, [RZ] ;  /* 0x00000000fffff984 */ /* 0x000fe20000000800 */
[----:B------:R-:W-:Y:S01]  /*5a70*/  @!PT LDS RZ, [RZ] ;  /* 0x00000000fffff984 */ /* 0x000fe20000000800 */
[----:B------:R-:W-:Y:S01]  /*5a80*/  @!PT LDS RZ, [RZ] ;  /* 0x00000000fffff984 */ /* 0x000fe20000000800 */
[----:B------:R-:W-:Y:S01]  /*5a90*/  @!PT LDS RZ, [RZ] ;  /* 0x00000000fffff984 */ /* 0x000fe20000000800 */
[----:B------:R1:W-:Y:S06]  /*5aa0*/  MEMBAR.ALL.CTA ;  /* 0x0000000000007992 */ /* 0x0003ec0000008000 */
[----:B-1----:R-:W1:Y:S01]  /*5ab0*/  FENCE.VIEW.ASYNC.S ;  /* 0x00000000000073c6 */ /* 0x002e620000000000 */
[----:B---3--:R-:W-:Y:S11]  /*5ac0*/  LOP3.LUT P0, RZ, R10, 0x1, RZ, 0xc0, !PT ;  /* 0x000000010aff7812 */ /* 0x008ff6000780c0ff */
[----:B------:R-:W-:Y:S02]  /*5ad0*/  @!UPT UIADD3 URZ, UPT, UPT, URZ, URZ, URZ ;  /* 0x000000fffffff290 */ /* 0x000fe4000fffe0ff */
[----:B-1----:R-:W-:Y:S01]  /*5ae0*/  VOTEU.ANY UP1, P0 ;  /* 0x0000000000ff7886 */ /* 0x002fe20000020100 */
[----:B------:R-:W-:Y:S11]  /*5af0*/  PLOP3.LUT P0, PT, PT, PT, UP1, 0x80, 0x8 ;  /* 0x000000000008781c */ /* 0x000ff60003f0f018 */
[----:B------:R-:W-:Y:S02]  /*5b00*/  @!UPT UIADD3 URZ, UPT, UPT, URZ, URZ, URZ ;  /* 0x000000fffffff290 */ /* 0x000fe4000fffe0ff */
[----:B------:R-:W-:Y:S02]  /*5b10*/  @P0 SHF.R.U32.HI R0, RZ, 0x10, R9 ;  /* 0x00000010ff000819 */ /* 0x000fe40000011609 */
[----:B------:R-:W-:Y:S02]  /*5b20*/  @P0 MOV R6, R8 ;  /* 0x0000000800060202 */ /* 0x000fe40000000f00 */
[----:B------:R-:W-:Y:S01]  /*5b30*/  @P0 R2UR UR4, R0 ;  /* 0x00000000000402ca */ /* 0x000fe200000e0000 */
[----:B------:R-:W-:Y:S01]  /*5b40*/  VIADD R0, R12, 0x150 ;  /* 0x000001500c007836 */ /* 0x000fe20000000000 */
[----:B------:R-:W-:Y:S02]  /*5b50*/  @P0 LOP3.LUT R8, R9, 0xffff, RZ, 0xc0, !PT ;  /* 0x0000ffff09080812 */ /* 0x000fe400078ec0ff */
[----:B------:R-:W-:Y:S02]  /*5b60*/  @P0 R2UR UR6, R6 ;  /* 0x00000000060602ca */ /* 0x000fe400000e0000 */
[----:B------:R-:W-:Y:S02]  /*5b70*/  PRMT R0, RZ, 0x654, R0 ;  /* 0x00000654ff007816 */ /* 0x000fe40000000000 */
[----:B------:R-:W-:Y:S02]  /*5b80*/  @P0 R2UR UR5, R8 ;  /* 0x00000000080502ca */ /* 0x000fe400000e0000 */
[----:B------:R1:W-:Y:S03]  /*5b90*/  SYNCS.ARRIVE.TRANS64.RED.A1T0 RZ, [R0+URZ], RZ ;  /* 0x000000ff00ff79a7 */ /* 0x0003e600081004ff */
[----:B------:R-:W-:Y:S04]  /*5ba0*/  @UP1 UMOV UR27, UR4 ;  /* 0x00000004001b1c82 */ /* 0x000fe80008000000 */
[----:B------:R-:W-:Y:S04]  /*5bb0*/  @UP1 UMOV UR14, UR6 ;  /* 0x00000006000e1c82 */ /* 0x000fe80008000000 */
[----:B------:R-:W-:Y:S01]  /*5bc0*/  @UP1 UMOV UR13, UR5 ;  /* 0x00000005000d1c82 */ /* 0x000fe20008000000 */
[----:B------:R-:W-:Y:S05]  /*5bd0*/  BRA.U !UP0, `(.L_x_104) ;  /* 0x0000000108a47547 */ /* 0x000fea000b800000 */
[----:B------:R-:W-:Y:S02]  /*5be0*/  UIMAD.WIDE.U32 UR8, UR13, UR31, URZ ;  /* 0x0000001f0d0872a5 */ /* 0x000fe4000f8e00ff */
[----:B------:R-:W-:Y:S02]  /*5bf0*/  UIMAD.WIDE.U32 UR10, UR14, UR28, URZ ;  /* 0x0000001c0e0a72a5 */ /* 0x000fe4000f8e00ff */
[----:B------:R-:W-:Y:S02]  /*5c00*/  USEL UR4, UR32, UR34, !UP5 ;  /* 0x0000002220047287 */ /* 0x000fe4000e800000 */
[----:B------:R-:W-:Y:S02]  /*5c10*/  USEL UR7, UR33, UR35, !UP6 ;  /* 0x0000002321077287 */ /* 0x000fe4000f000000 */
[----:B------:R-:W-:Y:S02]  /*5c20*/  UIMAD.WIDE.U32 UR18, UR4, UR16, URZ ;  /* 0x00000010041272a5 */ /* 0x000fe4000f8e00ff */
[----:B------:R-:W-:Y:S01]  /*5c30*/  UIMAD.WIDE.U32 UR20, UR7, UR16, URZ ;  /* 0x00000010071472a5 */ /* 0x000fe2000f8e00ff */
[----:B------:R-:W-:Y:S02]  /*5c40*/  UMOV UR5, UR9 ;  /* 0x0000000900057c82 */ /* 0x000fe40008000000 */
[----:B------:R-:W-:Y:S03]  /*5c50*/  USHF.R.U32.HI UR6, URZ, UR37, UR5 ;  /* 0x00000025ff067299 */ /* 0x000fe60008011605 */
[----:B------:R-:W-:Y:S01]  /*5c60*/  UMOV UR5, UR11 ;  /* 0x0000000b00057c82 */ /* 0x000fe20008000000 */
[----:B------:R-:W-:Y:S02]  /*5c70*/  USEL UR6, UR13, UR6, !UP5 ;  /* 0x000000060d067287 */ /* 0x000fe4000e800000 */
[----:B------:R-:W-:Y:S02]  /*5c80*/  USHF.R.U32.HI UR8, URZ, UR29, UR5 ;  /* 0x0000001dff087299 */ /* 0x000fe40008011605 */
[----:B------:R-:W-:Y:S01]  /*5c90*/  UIMAD.WIDE.U32 UR10, UR6, UR16, URZ ;  /* 0x00000010060a72a5 */ /* 0x000fe2000f8e00ff */
[----:B------:R-:W-:Y:S02]  /*5ca0*/  UMOV UR5, UR19 ;  /* 0x0000001300057c82 */ /* 0x000fe40008000000 */
[----:B------:R-:W-:Y:S03]  /*5cb0*/  @UP4 USHF.R.U32.HI UR4, URZ, UR17, UR5 ;  /* 0x00000011ff044299 */ /* 0x000fe60008011605 */
[----:B------:R-:W-:Y:S01]  /*5cc0*/  UMOV UR5, UR21 ;  /* 0x0000001500057c82 */ /* 0x000fe20008000000 */
[----:B------:R-:W-:Y:S02]  /*5cd0*/  UIMAD UR4, UR40, UR4, URZ ;  /* 0x00000004280472a4 */ /* 0x000fe4000f8e02ff */
[----:B------:R-:W-:Y:S02]  /*5ce0*/  @UP4 USHF.R.U32.HI UR7, URZ, UR17, UR5 ;  /* 0x00000011ff074299 */ /* 0x000fe40008011605 */
[----:B------:R-:W-:Y:S02]  /*5cf0*/  USEL UR5, UR14, UR8, !UP6 ;  /* 0x000000080e057287 */ /* 0x000fe4000f000000 */
[----:B------:R-:W-:Y:S02]  /*5d00*/  UIMAD UR8, UR40, UR7, URZ ;  /* 0x00000007280872a4 */ /* 0x000fe4000f8e02ff */
[----:B------:R-:W-:Y:S03]  /*5d10*/  UISETP.GE.AND UP0, UPT, UR6, UR4, UPT ;  /* 0x000000040600728c */ /* 0x000fe6000bf06270 */
[----:B------:R-:W-:Y:S01]  /*5d20*/  UMOV UR4, UR11 ;  /* 0x0000000b00047c82 */ /* 0x000fe20008000000 */
[----:B------:R-:W-:Y:S02]  /*5d30*/  UISETP.GE.OR UP0, UPT, UR5, UR8, UP0 ;  /* 0x000000080500728c */ /* 0x000fe40008706670 */
[----:B------:R-:W-:Y:S02]  /*5d40*/  USHF.R.U32.HI UR4, URZ, UR17, UR4 ;  /* 0x00000011ff047299 */ /* 0x000fe40008011604 */
[----:B------:R-:W-:Y:S02]  /*5d50*/  UIMAD.WIDE.U32 UR8, UR5, UR16, URZ ;  /* 0x00000010050872a5 */ /* 0x000fe4000f8e00ff */
[----:B------:R-:W-:Y:S04]  /*5d60*/  USEL UR10, UR6, UR4, !UP4 ;  /* 0x00000004060a7287 */ /* 0x000fe8000e000000 */
[----:B------:R-:W-:Y:S01]  /*5d70*/  UIADD3 UR11, UPT, UPT, -UR10, URZ, URZ ;  /* 0x000000ff0a0b7290 */ /* 0x000fe2000fffe1ff */
[----:B------:R-:W-:Y:S02]  /*5d80*/  @!UP0 UMOV UR4, UR9 ;  /* 0x0000000900048c82 */ /* 0x000fe40008000000 */
[----:B------:R-:W-:Y:S02]  /*5d90*/  @!UP0 USHF.R.U32.HI UR4, URZ, UR17, UR4 ;  /* 0x00000011ff048299 */ /* 0x000fe40008011604 */
[----:B------:R-:W-:Y:S02]  /*5da0*/  UIMAD UR8, UR40, UR11, UR6 ;  /* 0x0000000b280872a4 */ /* 0x000fe4000f8e0206 */
[----:B------:R-:W-:Y:S04]  /*5db0*/  @!UP0 USEL UR4, UR5, UR4, !UP4 ;  /* 0x0000000405048287 */ /* 0x000fe8000e000000 */
[----:B------:R-:W-:Y:S02]  /*5dc0*/  @!UP0 UIMAD UR8, UR7, UR8, UR4 ;  /* 0x00000008070882a4 */ /* 0x000fe4000f8e0204 */
[----:B------:R-:W-:Y:S02]  /*5dd0*/  @!UP0 UIADD3 UR9, UPT, UPT, UR10, -UR4, URZ ;  /* 0x800000040a098290 */ /* 0x000fe4000fffe0ff */
[----:B------:R-:W-:Y:S02]  /*5de0*/  UIADD3 UR4, UPT, UPT, -UR5, URZ, URZ ;  /* 0x000000ff05047290 */ /* 0x000fe4000fffe1ff */
[----:B------:R-:W-:Y:S02]  /*5df0*/  UIADD3 UR7, UPT, UPT, -UR6, URZ, URZ ;  /* 0x000000ff06077290 */ /* 0x000fe4000fffe1ff */
[----:B------:R-:W-:Y:S02]  /*5e00*/  @!UP0 UIMAD UR6, UR9, UR40, UR5 ;  /* 0x00000028090682a4 */ /* 0x000fe4000f8e0205 */
[----:B------:R-:W-:Y:S02]  /*5e10*/  UIMAD UR14, UR15, UR4, UR14 ;  /* 0x000000040f0e72a4 */ /* 0x000fe4000f8e020e */
[----:B------:R-:W-:Y:S01]  /*5e20*/  UIMAD UR13, UR30, UR7, UR13 ;  /* 0x000000071e0d72a4 */ /* 0x000fe2000f8e020d */
[----:B------:R-:W-:Y:S02]  /*5e30*/  @!UP0 UMOV UR5, UR8 ;  /* 0x0000000800058c82 */ /* 0x000fe40008000000 */
[----:B------:R-:W-:Y:S02]  /*5e40*/  UIMAD UR14, UR5, UR15, UR14 ;  /* 0x0000000f050e72a4 */ /* 0x000fe4000f8e020e */
[----:B------:R-:W-:Y:S11]  /*5e50*/  UIMAD UR13, UR6, UR30, UR13 ;  /* 0x0000001e060d72a4 */ /* 0x000ff6000f8e020d */
[----:B------:R-:W-:Y:S01]  /*5e60*/  @!UPT UIADD3 URZ, UPT, UPT, URZ, URZ, URZ ;  /* 0x000000fffffff290 */ /* 0x000fe2000fffe0ff */
.L_x_104:
[----:B------:R-:W3:Y:S01]  /*5e70*/  @!UP2 LDCU.128 UR20, c[0x0][0xf10] ;  /* 0x0001e200ff14a7ac */ /* 0x000ee20008000c00 */
[C---:B--2---:R-:W-:Y:S02]  /*5e80*/  ISETP.NE.U32.AND P1, PT, R4.reuse, RZ, PT ;  /* 0x000000ff0400720c */ /* 0x044fe40003f25070 */
[----:B------:R-:W-:Y:S02]  /*5e90*/  ISETP.NE.U32.AND P0, PT, R4, RZ, PT ;  /* 0x000000ff0400720c */ /* 0x000fe40003f05070 */
[C---:B------:R-:W-:Y:S02]  /*5ea0*/  ISETP.NE.AND.EX P1, PT, R5.reuse, RZ, PT, P1 ;  /* 0x000000ff0500720c */ /* 0x040fe40003f25310 */
[----:B------:R-:W-:Y:S01]  /*5eb0*/  ISETP.NE.AND.EX P0, PT, R5, RZ, PT, P0 ;  /* 0x000000ff0500720c */ /* 0x000fe20003f05300 */
[----:B------:R-:W2:Y:S01]  /*5ec0*/  @!UP2 LDCU UR5, c[0x0][0xf0c] ;  /* 0x0001e180ff05a7ac */ /* 0x000ea20008000800 */
[----:B------:R-:W-:Y:S02]  /*5ed0*/  USHF.L.U32 UR11, UR26, 0x7, URZ ;  /* 0x000000071a0b7899 */ /* 0x000fe400080006ff */
[----:B------:R-:W-:Y:S02]  /*5ee0*/  USHF.L.U32 UR10, UR25, 0x6, URZ ;  /* 0x00000006190a7899 */ /* 0x000fe400080006ff */
[----:B---3--:R-:W-:Y:S07]  /*5ef0*/  UIMAD.WIDE.U32 UR6, UR14, UR20, URZ ;  /* 0x000000140e0672a5 */ /* 0x008fee000f8e00ff */
[----:B------:R-:W-:Y:S01]  /*5f00*/  @!UP2 UMOV UR4, UR7 ;  /* 0x000000070004ac82 */ /* 0x000fe20008000000 */
[----:B--2---:R-:W-:Y:S02]  /*5f10*/  @!UP2 UISETP.NE.AND UP0, UPT, UR5, 0x1, UPT ;  /* 0x000000010500a88c */ /* 0x004fe4000bf05270 */
[----:B------:R-:W-:Y:S02]  /*5f20*/  @!UP2 USHF.R.U32.HI UR4, URZ, UR21, UR4 ;  /* 0x00000015ff04a299 */ /* 0x000fe40008011604 */
[----:B------:R-:W-:Y:S02]  /*5f30*/  UIMAD.WIDE.U32 UR6, UR13, UR23, URZ ;  /* 0x000000170d0672a5 */ /* 0x000fe4000f8e00ff */
[----:B------:R-:W-:Y:S02]  /*5f40*/  @!UP2 USEL UR8, UR14, UR4, !UP0 ;  /* 0x000000040e08a287 */ /* 0x000fe4000c000000 */
[----:B------:R-:W-:Y:S03]  /*5f50*/  @!UP2 UISETP.NE.AND UP0, UPT, UR22, 0x1, UPT ;  /* 0x000000011600a88c */ /* 0x000fe6000bf05270 */
[----:B------:R-:W-:Y:S02]  /*5f60*/  @!UP2 UMOV UR6, UR7 ;  /* 0x000000070006ac82 */ /* 0x000fe40008000000 */
[----:B------:R-:W2:Y:S02]  /*5f70*/  @!UP2 LDCU UR4, c[0x0][0xf20] ;  /* 0x0001e400ff04a7ac */ /* 0x000ea40008000800 */
[----:B--2---:R-:W-:Y:S04]  /*5f80*/  @!UP2 USHF.R.U32.HI UR6, URZ, UR4, UR6 ;  /* 0x00000004ff06a299 */ /* 0x004fe80008011606 */
[----:B------:R-:W-:Y:S04]  /*5f90*/  @!UP2 USEL UR6, UR13, UR6, !UP0 ;  /* 0x000000060d06a287 */ /* 0x000fe8000c000000 */
[----:B------:R-:W-:Y:S02]  /*5fa0*/  @!UP2 UIADD3 UR4, UPT, UPT, -UR8, UR6, URZ ;  /* 0x000000060804a290 */ /* 0x000fe4000fffe1ff */
[----:B------:R-:W-:Y:S02]  /*5fb0*/  @!UP2 UIADD3 UR6, UPT, UPT, UR8, -UR6, URZ ;  /* 0x800000060806a290 */ /* 0x000fe4000fffe0ff */
[----:B------:R-:W-:Y:S02]  /*5fc0*/  @!UP2 UIMAD UR14, UR4, UR5, UR14 ;  /* 0x00000005040ea2a4 */ /* 0x000fe4000f8e020e */
[----:B------:R-:W-:Y:S01]  /*5fd0*/  @!UP2 UIMAD UR13, UR6, UR22, UR13 ;  /* 0x00000016060da2a4 */ /* 0x000fe2000f8e020d */
[----:B------:R-:W-:Y:S11]  /*5fe0*/  BRA.U UP3, `(.L_x_105) ;  /* 0x0000000103107547 */ /* 0x000ff6000b800000 */
[----:B-1----:R-:W-:Y:S04]  /*5ff0*/  MOV R0, UR52 ;  /* 0x0000003400007c02 */ /* 0x002fe80008000f00 */
[----:B------:R-:W-:Y:S04]  /*6000*/  SHF.L.U32 R9, R0, 0x1f, RZ ;  /* 0x0000001f00097819 */ /* 0x000fe800000006ff */
[----:B------:R-:W1:Y:S02]  /*6010*/  SYNCS.PHASECHK.TRANS64.TRYWAIT P2, [UR24+0x138], R9 ;  /* 0x00013809ff0075a7 */ /* 0x000e640008041118 */
[----:B-1----:R-:W-:Y:S05]  /*6020*/  @!P2 BRA `(.L_x_106) ;  /* 0x000000400064a947 */ /* 0x002fea0003800000 */
.L_x_105:
[----:B------:R-:W-:Y:S05]  /*6030*/  @!P1 BRA `(.L_x_107) ;  /* 0x0000000000309947 */ /* 0x000fea0003800000 */
[----:B----4-:R-:W-:Y:S01]  /*6040*/  ISETP.NE.U32.AND P1, PT, R2, RZ, PT ;  /* 0x000000ff0200720c */ /* 0x010fe20003f25070 */
[----:B------:R-:W2:Y:S01]  /*6050*/  LDCU.64 UR4, c[0x0][0x358] ;  /* 0x00006b00ff0477ac */ /* 0x000ea20008000a00 */
[----:B------:R-:W-:Y:S02]  /*6060*/  IMAD.MOV.U32 R88, RZ, RZ, 0x1 ;  /* 0x00000001ff587424 */ /* 0x000fe400078e00ff */
[----:B------:R-:W-:Y:S11]  /*6070*/  ISETP.NE.AND.EX P1, PT, R3, RZ, PT, P1 ;  /* 0x000000ff0300720c */ /* 0x000ff60003f25310 */
[----:B------:R-:W-:Y:S02]  /*6080*/  @!UPT UIADD3 URZ, UPT, UPT, URZ, URZ, URZ ;  /* 0x000000fffffff290 */ /* 0x000fe4000fffe0ff */
[----:B-1----:R-:W1:Y:S01]  /*6090*/  @P1 LDC.64 R8, c[0x0][0xc88] ;  /* 0x00032200ff081b82 */ /* 0x002e620000000a00 */
[----:B------:R-:W-:Y:S04]  /*60a0*/  @P1 IMAD R0, R4, UR36, RZ ;  /* 0x0000002404001c24 */ /* 0x000fe8000f8e02ff */
[----:B-1----:R-:W-:Y:S04]  /*60b0*/  @P1 IMAD.WIDE R8, R0, 0x4, R8 ;  /* 0x0000000400081825 */ /* 0x002fe800078e0208 */
[----:B------:R-:W-:Y:S01]  /*60c0*/  HFMA2 R0, -RZ, RZ, 0, 5.9604644775390625e-08 ;  /* 0x00000001ff007431 */ /* 0x000fe200000001ff */
[----:B--2--5:R2:W5:Y:S04]  /*60d0*/  @P1 LDG.E R41, desc[UR4][R8.64] ;  /* 0x0000000408291981 */ /* 0x024568000c1e1900 */
[----:B------:R-:W-:Y:S01]  /*60e0*/  @!P1 PRMT R88, R0, 0x7610, R88 ;  /* 0x0000761000589816 */ /* 0x000fe20000000058 */
[----:B--2---:R-:W3:Y:S06]  /*60f0*/  @!P1 LDC R41, c[0x0][0xc80] ;  /* 0x00032000ff299b82 */ /* 0x004eec0000000800 */
.L_x_107:
[----:B---3-5:R-:W-:Y:S01]  /*6100*/  @!P0 FSETP.EQ.AND P1, PT, R41, RZ, PT ;  /* 0x000000ff2900820b */ /* 0x028fe20003f22000 */
[----:B------:R-:W-:Y:S01]  /*6110*/  @!UPT UIADD3 URZ, UPT, UPT, URZ, URZ, URZ ;  /* 0x000000fffffff290 */ /* 0x000fe2000fffe0ff */
[----:B------:R-:W-:Y:S11]  /*6120*/  @!P0 BRA `(.L_x_108) ;  /* 0x0000000000188947 */ /* 0x000ff60003800000 */
[----:B------:R-:W-:Y:S02]  /*6130*/  LOP3.LUT P0, RZ, R88, 0xff, RZ, 0xc0, !PT ;  /* 0x000000ff58ff7812 */ /* 0x000fe4000780c0ff */
[----:B----4-:R-:W-:Y:S04]  /*6140*/  ISETP.NE.U32.AND P1, PT, R2, RZ, PT ;  /* 0x000000ff0200720c */ /* 0x010fe80003f25070 */
[----:B------:R-:W-:Y:S04]  /*6150*/  ISETP.NE.AND.EX P1, PT, R3, RZ, PT, P1 ;  /* 0x000000ff0300720c */ /* 0x000fe80003f25310 */
[----:B------:R-:W-:Y:S03]  /*6160*/  PLOP3.LUT P1, PT, P1, PT, PT, 0x8, 0x80 ;  /* 0x000000000080781c */ /* 0x000fe60000f2e170 */
[----:B------:R-:W-:Y:S11]  /*6170*/  @P0 FSETP.EQ.AND P1, PT, R41, RZ, PT ;  /* 0x000000ff2900020b */ /* 0x000ff60003f22000 */
[----:B------:R-:W-:Y:S02]  /*6180*/  @!UPT UIADD3 URZ, UPT, UPT, URZ, URZ, URZ ;  /* 0x000000fffffff290 */ /* 0x000fe4000fffe0ff */
.L_x_108:
[----:B------:R-:W-:Y:S01]  /*6190*/  ULEA UR4, UR12, UR24, 0x3 ;  /* 0x000000180c047291 */ /* 0x000fe2000f8e18ff */
[----:B-1----:R-:W-:Y:S02]  /*61a0*/  SHF.L.U32 R9, R15, 0x1f, RZ ;  /* 0x0000001f0f097819 */ /* 0x002fe400000006ff */
[----:B------:R-:W-:Y:S04]  /*61b0*/  ELECT P0, URZ, PT ;  /* 0x0000000000ff782f */ /* 0x000fe80003800000 */
[----:B------:R-:W-:Y:S02]  /*61c0*/  PLOP3.LUT P1, PT, P1, P0, PT, 0xf2, 0x2f ;  /* 0x00000000002f781c */ /* 0x000fe40000f21e72 */
[----:B------:R-:W1:Y:S11]  /*61d0*/  SYNCS.PHASECHK.TRANS64.TRYWAIT P2, [UR4+0x118], R9 ;  /* 0x00011809ff0075a7 */ /* 0x000e760008041104 */
[----:B------:R-:W-:Y:S05]  /*61e0*/  @!P1 IADD3 R8, P0, PT, R16, 0x980, RZ ;  /* 0x0000098010089810 */ /* 0x000fea0007f1e0ff */
[----:B------:R-:W-:Y:S01]  /*61f0*/  @!P1 IMAD.X R6, RZ, RZ, R17, P0 ;  /* 0x000000ffff069224 */ /* 0x000fe200000e0611 */
[----:B-1----:R-:W-:Y:S07]  /*6200*/  @!P2 BRA `(.L_x_109) ;  /* 0x000000400004a947 */ /* 0x002fee0003800000 */
.L_x_203:
[----:B------:R-:W-:Y:S01]  /*6210*/  @!P1 R2UR UR7, R6 ;  /* 0x00000000060792ca */ /* 0x000fe200000e0000 */
[----:B------:R-:W-:Y:S01]  /*6220*/  UIADD3 UR5, UPT, UPT, UR12, 0x1, URZ ;  /* 0x000000010c057890 */ /* 0x000fe2000fffe0ff */
[----:B------:R-:W-:Y:S01]  /*6230*/  @!P1 R2UR UR6, R8 ;  /* 0x00000000080692ca */ /* 0x000fe200000e0000 */
[----:B------:R-:W-:Y:S01]  /*6240*/  UIADD3 UR9, UPT, UPT, UR4, 0x100, URZ ;  /* 0x0000010004097890 */ /* 0x000fe2000fffe0ff */
[----:B------:R-:W-:Y:S01]  /*6250*/  @!P1 IMAD.MOV.U32 R6, RZ, RZ, 0x2000 ;  /* 0x00002000ff069424 */ /* 0x000fe200078e00ff */
[----:B------:R-:W-:Y:S01]  /*6260*/  UISETP.NE.AND UP0, UPT, UR5, 0x3, UPT ;  /* 0x000000030500788c */ /* 0x000fe2000bf05270 */
[----:B------:R-:W-:Y:S01]  /*6270*/  VIADD R14, R14, 0x1 ;  /* 0x000000010e0e7836 */ /* 0x000fe20000000000 */
[----:B------:R-:W-:Y:S01]  /*6280*/  UMOV UR22, 0x0 ;  /* 0x0000000000167882 */ /* 0x000fe20000000000 */
[----:B------:R-:W-:Y:S01]  /*6290*/  UMOV UR23, 0x10000000 ;  /* 0x1000000000177882 */ /* 0x000fe20000000000 */
[----:B------:R-:W-:Y:S04]  /*62a0*/  UPRMT UR20, UR60, 0x654, UR9 ;  /* 0x000006543c147896 */ /* 0x000fe80008000009 */
[----:B-1----:R-:W-:Y:S01]  /*62b0*/  IMAD.U32 R9, RZ, RZ, UR7 ;  /* 0x00000007ff097e24 */ /* 0x002fe2000f8e00ff */
[----:B------:R-:W-:Y:S01]  /*62c0*/  USEL UR7, URZ, 0x1, UP0 ;  /* 0x00000001ff077887 */ /* 0x000fe20008000000 */
[----:B------:R-:W-:Y:S01]  /*62d0*/  IMAD.U32 R8, RZ, RZ, UR6 ;  /* 0x00000006ff087e24 */ /* 0x000fe2000f8e00ff */
[----:B------:R-:W-:Y:S02]  /*62e0*/  USEL UR6, UR5, URZ, UP0 ;  /* 0x000000ff05067287 */ /* 0x000fe40008000000 */
[----:B------:R-:W-:Y:S01]  /*62f0*/  VOTEU.ALL UP0, P1 ;  /* 0x0000000000ff7886 */ /* 0x000fe20000800000 */
[----:B------:R-:W-:Y:S02]  /*6300*/  @!P1 R2UR UR19, R9 ;  /* 0x00000000091392ca */ /* 0x000fe400000e0000 */
[----:B------:R-:W-:Y:S02]  /*6310*/  @!P1 R2UR UR18, R8 ;  /* 0x00000000081292ca */ /* 0x000fe400000e0000 */
[----:B------:R-:W-:Y:S01]  /*6320*/  @!UP0 ULEA UR5, UR12, UR24, 0xd ;  /* 0x000000180c058291 */ /* 0x000fe2000f8e68ff */
[----:B------:R-:W-:Y:S02]  /*6330*/  LOP3.LUT R15, R15, UR7, RZ, 0x3c, !PT ;  /* 0x000000070f0f7c12 */ /* 0x000fe4000f8e3cff */
[----:B------:R-:W-:Y:S01]  /*6340*/  UMOV UR12, UR36 ;  /* 0x00000024000c7c82 */ /* 0x000fe20008000000 */
[----:B------:R-:W-:Y:S01]  /*6350*/  @!UP0 UIADD3 UR8, UPT, UPT, UR5, 0x200, URZ ;  /* 0x0000020005088890 */ /* 0x000fe2000fffe0ff */
[----:B------:R-:W-:Y:S01]  /*6360*/  SHF.L.U32 R0, R15, 0x1f, RZ ;  /* 0x0000001f0f007819 */ /* 0x000fe200000006ff */
[----:B------:R-:W-:Y:S01]  /*6370*/  VOTEU.ALL UP0, P1 ;  /* 0x0000000000ff7886 */ /* 0x000fe20000800000 */
[----:B------:R-:W-:Y:S06]  /*6380*/  ULEA UR5, UR6, UR24, 0x3 ;  /* 0x0000001806057291 */ /* 0x000fec000f8e18ff */
[----:B------:R1:W-:Y:S01]  /*6390*/  @!UP0 UTMALDG.3D [UR8], [UR18], desc[UR22] ;  /* 0x00001608120085b4 */ /* 0x0003e20008011000 */
[----:B------:R1:W-:Y:S01]  /*63a0*/  @!P1 SYNCS.ARRIVE.TRANS64.RED.A0TR RZ, [UR4+0x100], R6 ;  /* 0x00010006ffff99a7 */ /* 0x0003e20008300404 */
[----:B------:R-:W-:Y:S01]  /*63b0*/  SYNCS.ARRIVE.TRANS64.RED.A1T0 RZ, [UR20], RZ ;  /* 0x000000ffffff79a7 */ /* 0x000fe20008100414 */
[----:B------:R-:W2:Y:S02]  /*63c0*/  SYNCS.PHASECHK.TRANS64.TRYWAIT P0, [UR5+0x118], R0 ;  /* 0x00011800ff0075a7 */ /* 0x000ea40008001105 */
[----:B-12---:R-:W-:Y:S05]  /*63d0*/  @!P0 BRA `(.L_x_110) ;  /* 0x0000003c00a88947 */ /* 0x006fea0003800000 */
.L_x_205:
[----:B------:R-:W-:Y:S01]  /*63e0*/  UIADD3 UR9, UPT, UPT, UR5, 0x100, URZ ;  /* 0x0000010005097890 */ /* 0x000fe2000fffe0ff */
[----:B------:R-:W-:Y:S01]  /*63f0*/  @!P1 IADD3 R6, P0, PT, R16, 0x980, RZ ;  /* 0x0000098010069810 */ /* 0x000fe20007f1e0ff */
[----:B------:R-:W-:Y:S01]  /*6400*/  UPLOP3.LUT UP3, UPT, UPT, UPT, UPT, 0x80, 0x8 ;  /* 0x000000000008789c */ /* 0x000fe20003f6f070 */
[----:B------:R-:W-:Y:S01]  /*6410*/  R2UR UR23, R90 ;  /* 0x000000005a1772ca */ /* 0x000fe200000e0000 */
[----:B------:R-:W-:Y:S01]  /*6420*/  UMOV UR20, 0x0 ;  /* 0x0000000000147882 */ /* 0x000fe20000000000 */
[----:B------:R-:W-:Y:S01]  /*6430*/  @!P1 R2UR UR7, R6 ;  /* 0x00000000060792ca */ /* 0x000fe200000e0000 */
[----:B-1----:R-:W-:Y:S01]  /*6440*/  @!P1 IMAD.X R0, RZ, RZ, R17, P0 ;  /* 0x000000ffff009224 */ /* 0x002fe200000e0611 */
[----:B------:R-:W-:Y:S01]  /*6450*/  UMOV UR21, 0x10000000 ;  /* 0x1000000000157882 */ /* 0x000fe20000000000 */
[----:B------:R-:W-:Y:S01]  /*6460*/  UMOV UR12, UR36 ;  /* 0x00000024000c7c82 */ /* 0x000fe20008000000 */
[----:B------:R-:W-:Y:S01]  /*6470*/  VOTEU.ALL UP0, P1 ;  /* 0x0000000000ff7886 */ /* 0x000fe20000800000 */
[----:B------:R-:W-:Y:S01]  /*6480*/  R2UR UR22, R91 ;  /* 0x000000005b1672ca */ /* 0x000fe200000e0000 */
[----:B------:R-:W-:Y:S01]  /*6490*/  UMOV UR36, UR27 ;  /* 0x0000001b00247c82 */ /* 0x000fe20008000000 */
[----:B------:R-:W-:Y:S02]  /*64a0*/  @!P1 R2UR UR4, R0 ;  /* 0x00000000000492ca */ /* 0x000fe400000e0000 */
[----:B------:R-:W-:Y:S01]  /*64b0*/  @!UP0 UIADD3 UR10, UPT, UPT, UR10, 0x20, URZ ;  /* 0x000000200a0a8890 */ /* 0x000fe2000fffe0ff */
[C---:B------:R-:W-:Y:S01]  /*64c0*/  ISETP.NE.AND P0, PT, R14.reuse, 0x2, PT ;  /* 0x000000020e00780c */ /* 0x040fe20003f05270 */
[----:B------:R-:W-:Y:S02]  /*64d0*/  UIADD3 UR25, UPT, UPT, UR13, UR23, URZ ;  /* 0x000000170d197290 */ /* 0x000fe4000fffe0ff */
[----:B------:R-:W-:Y:S01]  /*64e0*/  IMAD.U32 R8, RZ, RZ, UR7 ;  /* 0x00000007ff087e24 */ /* 0x000fe2000f8e00ff */
[----:B------:R-:W-:Y:S02]  /*64f0*/  SEL R0, RZ, 0x1, P0 ;  /* 0x00000001ff007807 */ /* 0x000fe40000000000 */
[----:B------:R-:W-:Y:S02]  /*6500*/  SEL R14, R14, RZ, P0 ;  /* 0x000000ff0e0e7207 */ /* 0x000fe40000000000 */
[----:B------:R-:W-:Y:S01]  /*6510*/  @!P1 R2UR UR18, R8 ;  /* 0x00000000081292ca */ /* 0x000fe200000e0000 */
[----:B------:R-:W-:Y:S01]  /*6520*/  UIADD3 UR26, UPT, UPT, UR14, UR22, URZ ;  /* 0x000000160e1a7290 */ /* 0x000fe2000fffe0ff */
[----:B------:R-:W-:Y:S01]  /*6530*/  IMAD.U32 R9, RZ, RZ, UR4 ;  /* 0x00000004ff097e24 */ /* 0x000fe2000f8e00ff */
[----:B------:R-:W-:Y:S01]  /*6540*/  @!UP0 ULEA UR4, UR6, UR24, 0xd ;  /* 0x0000001806048291 */ /* 0x000fe2000f8e68ff */
[----:B------:R-:W-:Y:S03]  /*6550*/  LOP3.LUT R13, R13, R0, RZ, 0x3c, !PT ;  /* 0x000000000d0d7212 */ /* 0x000fe600078e3cff */
[----:B------:R-:W-:Y:S01]  /*6560*/  @!P1 R2UR UR19, R9 ;  /* 0x00000000091392ca */ /* 0x000fe200000e0000 */
[----:B------:R-:W-:Y:S01]  /*6570*/  @!UP0 UIADD3 UR8, UPT, UPT, UR4, 0x200, URZ ;  /* 0x0000020004088890 */ /* 0x000fe2000fffe0ff */
[----:B------:R-:W-:Y:S01]  /*6580*/  VOTEU.ALL UP0, P1 ;  /* 0x0000000000ff7886 */ /* 0x000fe20000800000 */
[----:B------:R-:W-:Y:S10]  /*6590*/  UPRMT UR4, UR60, 0x654, UR9 ;  /* 0x000006543c047896 */ /* 0x000ff40008000009 */
[----:B------:R1:W-:Y:S01]  /*65a0*/  @!UP0 UTMALDG.3D [UR8], [UR18], desc[UR20] ;  /* 0x00001408120085b4 */ /* 0x0003e20008011000 */
[----:B------:R3:W-:Y:S01]  /*65b0*/  @!P1 SYNCS.ARRIVE.TRANS64.RED.A0TR RZ, [UR5+0x100], R7 ;  /* 0x00010007ffff99a7 */ /* 0x0007e20008300405 */
[----:B------:R-:W-:Y:S01]  /*65c0*/  SYNCS.ARRIVE.TRANS64.RED.A1T0 RZ, [UR4], RZ ;  /* 0x000000ffffff79a7 */ /* 0x000fe20008100404 */
[----:B------:R-:W-:Y:S04]  /*65d0*/  UIADD3 UR4, UPT, UPT, UR6, 0x1, URZ ;  /* 0x0000000106047890 */ /* 0x000fe8000fffe0ff */
[----:B------:R-:W-:Y:S04]  /*65e0*/  UISETP.NE.AND UP0, UPT, UR4, 0x3, UPT ;  /* 0x000000030400788c */ /* 0x000fe8000bf05270 */
[----:B------:R-:W-:Y:S06]  /*65f0*/  USEL UR5, URZ, 0x1, UP0 ;  /* 0x00000001ff057887 */ /* 0x000fec0008000000 */
[----:B------:R-:W-:Y:S01]  /*6600*/  LOP3.LUT R15, R15, UR5, RZ, 0x3c, !PT ;  /* 0x000000050f0f7c12 */ /* 0x000fe2000f8e3cff */
[----:B-1----:R-:W-:Y:S01]  /*6610*/  USEL UR12, UR4, URZ, UP0 ;  /* 0x000000ff040c7287 */ /* 0x002fe20008000000 */
[----:B------:R-:W-:Y:S11]  /*6620*/  BRA.U UP1, `(.L_x_111) ;  /* 0xfffffff101f07547 */ /* 0x000ff6000b83ffff */
[----:B------:R-:W-:Y:S01]  /*6630*/  UIADD3 UR24, UPT, UPT, UR24, 0x118, URZ ;  /* 0x0000011818187890 */ /* 0x000fe2000fffe0ff */
[----:B----4-:R-:W-:-:S03]  /*6640*/  SHF.L.U32 R3, R15, 0x1f, RZ ;  /* 0x0000001f0f037819 */ /* 0x010fc600000006ff */
[----:B------:R-:W-:-:S09]  /*6650*/  ULEA UR4, UR12, UR24, 0x3 ;  /* 0x000000180c047291 */ /* 0x000fd2000f8e18ff */
[----:B------:R-:W1:Y:S02]  /*6660*/  SYNCS.PHASECHK.TRANS64.TRYWAIT P0, [UR4], R3 ;  /* 0x00000003ff0075a7 */ /* 0x000e640008001104 */
[----:B-1----:R-:W-:Y:S05]  /*6670*/  @!P0 BRA `(.L_x_112) ;  /* 0x0000003c00188947 */ /* 0x002fea0003800000 */
.L_x_207:
        /* <DEDUP_REMOVED lines=9> */
.L_x_209:
        /* <DEDUP_REMOVED lines=8> */
.L_x_114:
[----:B-1----:R1:W2:Y:S02]  /*6790*/  SYNCS.PHASECHK.TRANS64.TRYWAIT P0, [R0+URZ], R3 ;  /* 0x00000003000075a7 */ /* 0x0022a400080011ff */
[----:B--2---:R-:W-:Y:S05]  /*67a0*/  @!P0 NANOSLEEP.SYNCS 0x989680 ;  /* 0x009896800000895d */ /* 0x004fea0003900000 */
[----:B------:R-:W2:Y:S02]  /*67b0*/  @!P0 SYNCS.PHASECHK.TRANS64 P0, [R0+URZ], R3 ;  /* 0x00000003000085a7 */ /* 0x000ea400080010ff */
[----:B--2---:R-:W-:Y:S05]  /*67c0*/  @P0 EXIT ;  /* 0x000000000000094d */ /* 0x004fea0003800000 */
[----:B------:R-:W-:Y:S05]  /*67d0*/  BRA `(.L_x_114) ;  /* 0xfffffffc00ec7947 */ /* 0x000fea000383ffff */
.L_x_102:
[----:B------:R-:W-:-:S06]  /*67e0*/  UISETP.GE.AND UP0, UPT, UR24, 0x4, UPT ;  /* 0x000000041800788c */ /* 0x000fcc000bf06270 */
[----:B------:R-:W-:-:S13]  /*67f0*/  PLOP3.LUT P0, PT, PT, PT, UP0, 0x80, 0x8 ;  /* 0x000000000008781c */ /* 0x000fda0003f0f008 */
[----:B------:R-:W-:Y:S05]  /*6800*/  @!P0 EXIT ;  /* 0x000000000000894d */ /* 0x000fea0003800000 */
[----:B------:R-:W-:Y:S01]  /*6810*/  BAR.SYNC.DEFER_BLOCKING 0x6, 0xa0 ;  /* 0x0182800000007b1d */ /* 0x000fe20000010000 */
[C---:B------:R-:W-:Y:S01]  /*6820*/  IMAD.SHL.U32 R5, R95.reuse, 0x20, RZ ;  /* 0x000000205f057824 */ /* 0x040fe200078e00ff */
[C---:B------:R-:W-:Y:S01]  /*6830*/  LOP3.LUT R96, R95.reuse, 0x2, RZ, 0xc0, !PT ;  /* 0x000000025f607812 */ /* 0x040fe200078ec0ff */
[C---:B------:R-:W-:Y:S01]  /*6840*/  IMAD.SHL.U32 R100, R95.reuse, 0x4, RZ ;  /* 0x000000045f647824 */ /* 0x040fe200078e00ff */
[C---:B------:R-:W-:Y:S01]  /*6850*/  LOP3.LUT R101, R95.reuse, 0x60, RZ, 0xc0, !PT ;  /* 0x000000605f657812 */ /* 0x040fe200078ec0ff */
[----:B------:R-:W-:Y:S01]  /*6860*/  IMAD.U32 R37, R95, 0x10000, RZ ;  /* 0x000100005f257824 */ /* 0x000fe200078e00ff */
[----:B------:R-:W-:Y:S02]  /*6870*/  UMOV UR47, 0x400 ;  /* 0x00000400002f7882 */ /* 0x000fe40000000000 */
[----:B------:R-:W1:Y:S01]  /*6880*/  LDC.64 R80, c[0x0][0xc88] ;  /* 0x00032200ff507b82 */ /* 0x000e620000000a00 */
[----:B------:R-:W-:Y:S01]  /*6890*/  ULEA UR47, UR60, UR47, 0x18 ;  /* 0x0000002f3c2f7291 */ /* 0x000fe2000f8ec0ff */
[----:B------:R-:W-:Y:S01]  /*68a0*/  LOP3.LUT R7, R5, 0xc0, RZ, 0xc0, !PT ;  /* 0x000000c005077812 */ /* 0x000fe200078ec0ff */
[----:B------:R-:W-:Y:S01]  /*68b0*/  HFMA2 R36, -RZ, RZ, 0, 0 ;  /* 0x00000000ff247431 */ /* 0x000fe200000001ff */
[----:B------:R-:W-:Y:S01]  /*68c0*/  LOP3.LUT R95, R95, 0x4, RZ, 0xc0, !PT ;  /* 0x000000045f5f7812 */ /* 0x000fe200078ec0ff */
[----:B------:R-:W-:Y:S01]  /*68d0*/  UIADD3 UR4, UPT, UPT, UR47, 0x200, URZ ;  /* 0x000002002f047890 */ /* 0x000fe2000fffe0ff */
[----:B------:R-:W-:Y:S01]  /*68e0*/  LOP3.LUT R100, R7, 0x18, R100, 0xf8, !PT ;  /* 0x0000001807647812 */ /* 0x000fe200078ef864 */
[----:B------:R-:W-:Y:S01]  /*68f0*/  IMAD.MOV.U32 R98, RZ, RZ, RZ ;  /* 0x000000ffff627224 */ /* 0x000fe200078e00ff */
[----:B------:R-:W2:Y:S01]  /*6900*/  LDC.64 R82, c[0x0][0xc90] ;  /* 0x00032400ff527b82 */ /* 0x000ea20000000a00 */
[----:B------:R-:W-:Y:S01]  /*6910*/  LOP3.LUT R37, R37, 0x600000, RZ, 0xc0, !PT ;  /* 0x0060000025257812 */ /* 0x000fe200078ec0ff */
[----:B------:R-:W-:Y:S01]  /*6920*/  IMAD.MOV.U32 R94, RZ, RZ, RZ ;  /* 0x000000ffff5e7224 */ /* 0x000fe200078e00ff */
[C---:B------:R-:W-:Y:S01]  /*6930*/  IADD3 R99, PT, PT, -R95.reuse, 0x2, RZ ;  /* 0x000000025f637810 */ /* 0x040fe20007ffe1ff */
[----:B------:R-:W-:Y:S01]  /*6940*/  IMAD.MOV R96, RZ, RZ, -R96 ;  /* 0x000000ffff607224 */ /* 0x000fe200078e0a60 */
[----:B------:R-:W-:Y:S01]  /*6950*/  LOP3.LUT R100, R100, 0xf20, R5, 0xf8, !PT ;  /* 0x00000f2064647812 */ /* 0x000fe200078ef805 */
[----:B------:R-:W-:Y:S01]  /*6960*/  IMAD.U32 R103, RZ, RZ, UR4 ;  /* 0x00000004ff677e24 */ /* 0x000fe2000f8e00ff */
[----:B------:R-:W-:Y:S01]  /*6970*/  MOV R97, RZ ;  /* 0x000000ff00617202 */ /* 0x000fe20000000f00 */
[----:B------:R-:W3:Y:S01]  /*6980*/  LDC.64 R78, c[0x0][0xcb0] ;  /* 0x00032c00ff4e7b82 */ /* 0x000ee20000000a00 */
[----:B------:R-:W4:Y:S01]  /*6990*/  LDS R0, [UR47+0x1d0] ;  /* 0x0001d02fff007984 */ /* 0x000f220008000800 */
[----:B------:R-:W-:Y:S01]  /*69a0*/  IADD3 R95, PT, PT, -R95, RZ, RZ ;  /* 0x000000ff5f5f7210 */ /* 0x000fe20007ffe1ff */
[----:B------:R-:W-:Y:S01]  /*69b0*/  IMAD.SHL.U32 R99, R99, 0x10, RZ ;  /* 0x0000001063637824 */ /* 0x000fe200078e00ff */
[----:B------:R-:W-:Y:S01]  /*69c0*/  LEA R100, R100, UR4, 0x1 ;  /* 0x0000000464647c11 */ /* 0x000fe2000f8e08ff */
[----:B------:R-:W1:Y:S03]  /*69d0*/  LDCU UR61, c[0x0][0x370] ;  /* 0x00006e00ff3d77ac */ /* 0x000e660008000800 */
[----:B------:R-:W1:Y:S01]  /*69e0*/  LDC.64 R76, c[0x0][0xca8] ;  /* 0x00032a00ff4c7b82 */ /* 0x000e620000000a00 */
[----:B------:R-:W-:Y:S01]  /*69f0*/  UMOV UR54, 0x1 ;  /* 0x0000000100367882 */ /* 0x000fe20000000000 */
[----:B------:R-:W-:Y:S01]  /*6a00*/  UMOV UR46, URZ ;  /* 0x000000ff002e7c82 */ /* 0x000fe20008000000 */
[----:B------:R-:W1:Y:S01]  /*6a10*/  LDCU UR41, c[0x0][0xf0c] ;  /* 0x0001e180ff2977ac */ /* 0x000e620008000800 */
[----:B------:R-:W1:Y:S01]  /*6a20*/  LDCU UR39, c[0x0][0xf30] ;  /* 0x0001e600ff2777ac */ /* 0x000e620008000800 */
[----:B------:R-:W1:Y:S01]  /*6a30*/  LDCU.64 UR62, c[0x0][0xc88] ;  /* 0x00019100ff3e77ac */ /* 0x000e620008000a00 */
[----:B------:R-:W1:Y:S01]  /*6a40*/  LDCU.64 UR42, c[0x0][0xf28] ;  /* 0x0001e500ff2a77ac */ /* 0x000e620008000a00 */
[----:B------:R-:W1:Y:S01]  /*6a50*/  LDCU.128 UR56, c[0x0][0xf10] ;  /* 0x0001e200ff3877ac */ /* 0x000e620008000c00 */
[----:B------:R-:W1:Y:S01]  /*6a60*/  LDCU UR55, c[0x0][0x374] ;  /* 0x00006e80ff3777ac */ /* 0x000e620008000800 */
[----:B------:R-:W-:Y:S01]  /*6a70*/  UMOV UR53, URZ ;  /* 0x000000ff00357c82 */ /* 0x000fe20008000000 */
[----:B------:R-:W-:Y:S01]  /*6a80*/  UMOV UR52, URZ ;  /* 0x000000ff00347c82 */ /* 0x000fe20008000000 */
[----:B--2-4-:R-:W-:-:S07]  /*6a90*/  IMAD.IADD R37, R0, 0x1, R37 ;  /* 0x0000000100257824 */ /* 0x014fce00078e0225 */
.L_x_145:
[C---:B------:R-:W-:Y:S02]  /*6aa0*/  LEA R0, R94.reuse, UR47, 0x3 ;  /* 0x0000002f5e007c11 */ /* 0x040fe4000f8e18ff */
[----:B------:R-:W-:Y:S02]  /*6ab0*/  SHF.L.U32 R3, R97, 0x1f, RZ ;  /* 0x0000001f61037819 */ /* 0x000fe400000006ff */
[----:B------:R-:W-:Y:S02]  /*6ac0*/  LEA R5, R94, UR47, 0x4 ;  /* 0x0000002f5e057c11 */ /* 0x000fe4000f8e20ff */
[----:B------:R-:W2:Y:S02]  /*6ad0*/  SYNCS.PHASECHK.TRANS64.TRYWAIT P0, [R0+URZ+0x140], R3 ;  /* 0x00014003000075a7 */ /* 0x000ea400080011ff */
[----:B-12---:R-:W-:Y:S05]  /*6ae0*/  @!P0 BRA `(.L_x_115) ;  /* 0x00000038002c8947 */ /* 0x006fea0003800000 */
.L_x_210:
[----:B------:R-:W-:Y:S01]  /*6af0*/  R2UR UR7, R102 ;  /* 0x00000000660772ca */ /* 0x000fe200000e0000 */
[----:B------:R-:W4:Y:S01]  /*6b00*/  LDS.128 R4, [R5+0x1b0] ;  /* 0x0001b00005047984 */ /* 0x000f220000000c00 */
[----:B--2---:R-:W-:Y:S01]  /*6b10*/  VIADD R0, R0, 0x150 ;  /* 0x0000015000007836 */ /* 0x004fe20000000000 */
[----:B------:R-:W-:Y:S04]  /*6b20*/  UISETP.GE.AND UP0, UPT, UR40, 0x1, UPT ;  /* 0x000000012800788c */ /* 0x000fe8000bf06270 */
[----:B------:R-:W-:Y:S01]  /*6b30*/  PRMT R0, RZ, 0x654, R0 ;  /* 0x00000654ff007816 */ /* 0x000fe20000000000 */
[----:B------:R-:W-:Y:S01]  /*6b40*/  @!PT LDS RZ, [RZ] ;  /* 0x00000000fffff984 */ /* 0x000fe20000000800 */
[----:B------:R-:W-:Y:S01]  /*6b50*/  @!PT LDS RZ, [RZ] ;  /* 0x00000000fffff984 */ /* 0x000fe20000000800 */
[----:B------:R-:W-:Y:S01]  /*6b60*/  @!PT LDS RZ, [RZ] ;  /* 0x00000000fffff984 */ /* 0x000fe20000000800 */
[----:B------:R-:W-:Y:S01]  /*6b70*/  @!PT LDS RZ, [RZ] ;  /* 0x00000000fffff984 */ /* 0x000fe20000000800 */
[----:B------:R2:W-:Y:S06]  /*6b80*/  MEMBAR.ALL.CTA ;  /* 0x0000000000007992 */ /* 0x0005ec0000008000 */
[----:B--2---:R-:W2:Y:S02]  /*6b90*/  FENCE.VIEW.ASYNC.S ;  /* 0x00000000000073c6 */ /* 0x004ea40000000000 */
[----:B--2---:R2:W-:Y:S01]  /*6ba0*/  SYNCS.ARRIVE.TRANS64.RED.A1T0 RZ, [R0+URZ], RZ ;  /* 0x000000ff00ff79a7 */ /* 0x0045e200081004ff */
[----:B----4-:R-:W-:Y:S11]  /*6bb0*/  LOP3.LUT P0, RZ, R6, 0x1, RZ, 0xc0, !PT ;  /* 0x0000000106ff7812 */ /* 0x010ff6000780c0ff */
[----:B------:R-:W-:Y:S02]  /*6bc0*/  @!UPT UIADD3 URZ, UPT, UPT, URZ, URZ, URZ ;  /* 0x000000fffffff290 */ /* 0x000fe4000fffe0ff */
[----:B------:R-:W-:Y:S01]  /*6bd0*/  VOTEU.ANY UP1, P0 ;  /* 0x0000000000ff7886 */ /* 0x000fe20000020100 */
[----:B------:R-:W-:Y:S01]  /*6be0*/  PLOP3.LUT P0, PT, PT, PT, UP1, 0x80, 0x8 ;  /* 0x000000000008781c */ /* 0x000fe20003f0f018 */
[----:B------:R-:W-:Y:S06]  /*6bf0*/  UP2UR UR4, UPR, URZ, 0x2 ;  /* 0x00000002ff047883 */ /* 0x000fec0008000000 */
[----:B------:R-:W-:Y:S06]  /*6c00*/  IMAD.U32 R108, RZ, RZ, UR4 ;  /* 0x00000004ff6c7e24 */ /* 0x000fec000f8e00ff */
[----:B------:R-:W-:Y:S02]  /*6c10*/  @P0 SHF.R.U32.HI R2, RZ, 0x10, R5 ;  /* 0x00000010ff020819 */ /* 0x000fe40000011605 */
[----:B------:R-:W-:Y:S02]  /*6c20*/  @P0 MOV R3, R4 ;  /* 0x0000000400030202 */ /* 0x000fe40000000f00 */
[----:B------:R-:W-:Y:S02]  /*6c30*/  @P0 R2UR UR4, R2 ;  /* 0x00000000020402ca */ /* 0x000fe400000e0000 */
[----:B------:R-:W-:Y:S02]  /*6c40*/  @P0 LOP3.LUT R4, R5, 0xffff, RZ, 0xc0, !PT ;  /* 0x0000ffff05040812 */ /* 0x000fe400078ec0ff */
[----:B------:R-:W-:Y:S02]  /*6c50*/  @P0 R2UR UR6, R3 ;  /* 0x00000000030602ca */ /* 0x000fe400000e0000 */
[----:B------:R-:W-:Y:S07]  /*6c60*/  @P0 R2UR UR5, R4 ;  /* 0x00000000040502ca */ /* 0x000fee00000e0000 */
[----:B------:R-:W-:Y:S02]  /*6c70*/  @UP1 UMOV UR7, UR4 ;  /* 0x0000000400071c82 */ /* 0x000fe40008000000 */
[----:B------:R-:W-:Y:S02]  /*6c80*/  IMAD.U32 R102, RZ, RZ, UR7 ;  /* 0x00000007ff667e24 */ /* 0x000fe4000f8e00ff */
[----:B------:R-:W-:Y:S02]  /*6c90*/  @UP1 UMOV UR38, UR6 ;  /* 0x0000000600261c82 */ /* 0x000fe40008000000 */
[----:B------:R-:W-:Y:S01]  /*6ca0*/  @UP1 UMOV UR37, UR5 ;  /* 0x0000000500251c82 */ /* 0x000fe20008000000 */
[----:B--2---:R-:W-:Y:S05]  /*6cb0*/  BRA.U !UP0, `(.L_x_116) ;  /* 0x0000000108cc7547 */ /* 0x004fea000b800000 */
[----:B------:R-:W2:Y:S01]  /*6cc0*/  LDCU UR12, c[0x0][0xf20] ;  /* 0x0001e400ff0c77ac */ /* 0x000ea20008000800 */
[----:B-1----:R-:W-:Y:S02]  /*6cd0*/  UIMAD.WIDE.U32 UR4, UR55, UR59, URZ ;  /* 0x0000003b370472a5 */ /* 0x002fe4000f8e00ff */
[----:B------:R-:W-:Y:S02]  /*6ce0*/  UIMAD.WIDE.U32 UR6, UR61, UR56, URZ ;  /* 0x000000383d0672a5 */ /* 0x000fe4000f8e00ff */
[----:B------:R-:W-:Y:S02]  /*6cf0*/  UISETP.NE.AND UP0, UPT, UR58, 0x1, UPT ;  /* 0x000000013a00788c */ /* 0x000fe4000bf05270 */
[----:B------:R-:W-:Y:S02]  /*6d00*/  UIMAD.WIDE.U32 UR8, UR37, UR59, URZ ;  /* 0x0000003b250872a5 */ /* 0x000fe4000f8e00ff */
[----:B------:R-:W-:Y:S02]  /*6d10*/  UIMAD.WIDE.U32 UR10, UR38, UR56, URZ ;  /* 0x00000038260a72a5 */ /* 0x000fe4000f8e00ff */
[----:B------:R-:W-:Y:S02]  /*6d20*/  UISETP.NE.AND UP1, UPT, UR41, 0x1, UPT ;  /* 0x000000012900788c */ /* 0x000fe4000bf25270 */
[----:B------:R-:W-:Y:S01]  /*6d30*/  UISETP.NE.AND UP2, UPT, UR40, 0x1, UPT ;  /* 0x000000012800788c */ /* 0x000fe2000bf45270 */
[----:B------:R-:W-:Y:S02]  /*6d40*/  UMOV UR4, UR5 ;  /* 0x0000000500047c82 */ /* 0x000fe40008000000 */
[----:B--2---:R-:W-:Y:S03]  /*6d50*/  USHF.R.U32.HI UR5, URZ, UR12, UR4 ;  /* 0x0000000cff057299 */ /* 0x004fe60008011604 */
[----:B------:R-:W-:Y:S02]  /*6d60*/  UMOV UR4, UR7 ;  /* 0x0000000700047c82 */ /* 0x000fe40008000000 */
[----:B------:R-:W-:Y:S02]  /*6d70*/  USHF.R.U32.HI UR7, URZ, UR57, UR4 ;  /* 0x00000039ff077299 */ /* 0x000fe40008011604 */
[----:B------:R-:W-:Y:S02]  /*6d80*/  USEL UR4, UR55, UR5, !UP0 ;  /* 0x0000000537047287 */ /* 0x000fe4000c000000 */
[----:B------:R-:W-:Y:S01]  /*6d90*/  USEL UR7, UR61, UR7, !UP1 ;  /* 0x000000073d077287 */ /* 0x000fe2000c800000 */
[----:B------:R-:W-:Y:S01]  /*6da0*/  UMOV UR5, UR9 ;  /* 0x0000000900057c82 */ /* 0x000fe20008000000 */
[----:B------:R-:W-:Y:S02]  /*6db0*/  UIMAD.WIDE.U32 UR8, UR4, UR42, URZ ;  /* 0x0000002a040872a5 */ /* 0x000fe4000f8e00ff */
[----:B------:R-:W-:Y:S03]  /*6dc0*/  USHF.R.U32.HI UR6, URZ, UR12, UR5 ;  /* 0x0000000cff067299 */ /* 0x000fe60008011605 */
[----:B------:R-:W-:Y:S01]  /*6dd0*/  UMOV UR5, UR11 ;  /* 0x0000000b00057c82 */ /* 0x000fe20008000000 */
[----:B------:R-:W-:Y:S02]  /*6de0*/  UIMAD.WIDE.U32 UR10, UR7, UR42, URZ ;  /* 0x0000002a070a72a5 */ /* 0x000fe4000f8e00ff */
[----:B------:R-:W-:Y:S02]  /*6df0*/  USHF.R.U32.HI UR12, URZ, UR57, UR5 ;  /* 0x00000039ff0c7299 */ /* 0x000fe40008011605 */
[----:B------:R-:W-:Y:S01]  /*6e00*/  USEL UR6, UR37, UR6, !UP0 ;  /* 0x0000000625067287 */ /* 0x000fe2000c000000 */
[----:B------:R-:W-:Y:S02]  /*6e10*/  UMOV UR5, UR9 ;  /* 0x0000000900057c82 */ /* 0x000fe40008000000 */
[----:B------:R-:W-:Y:S01]  /*6e20*/  UMOV UR10, UR11 ;  /* 0x0000000b000a7c82 */ /* 0x000fe20008000000 */
[----:B------:R-:W-:Y:S02]  /*6e30*/  @UP2 USHF.R.U32.HI UR4, URZ, UR43, UR5 ;  /* 0x0000002bff042299 */ /* 0x000fe40008011605 */
[----:B------:R-:W-:Y:S02]  /*6e40*/  @UP2 USHF.R.U32.HI UR7, URZ, UR43, UR10 ;  /* 0x0000002bff072299 */ /* 0x000fe4000801160a */
[----:B------:R-:W-:Y:S02]  /*6e50*/  UIMAD UR4, UR40, UR4, URZ ;  /* 0x00000004280472a4 */ /* 0x000fe4000f8e02ff */
[----:B------:R-:W-:Y:S02]  /*6e60*/  UIMAD.WIDE.U32 UR10, UR6, UR42, URZ ;  /* 0x0000002a060a72a5 */ /* 0x000fe4000f8e00ff */
[----:B------:R-:W-:Y:S02]  /*6e70*/  USEL UR5, UR38, UR12, !UP1 ;  /* 0x0000000c26057287 */ /* 0x000fe4000c800000 */
[----:B------:R-:W-:Y:S02]  /*6e80*/  UIMAD UR8, UR40, UR7, URZ ;  /* 0x00000007280872a4 */ /* 0x000fe4000f8e02ff */
[----:B------:R-:W-:Y:S03]  /*6e90*/  UISETP.GE.AND UP0, UPT, UR6, UR4, UPT ;  /* 0x000000040600728c */ /* 0x000fe6000bf06270 */
[----:B------:R-:W-:Y:S01]  /*6ea0*/  UMOV UR4, UR11 ;  /* 0x0000000b00047c82 */ /* 0x000fe20008000000 */
[----:B------:R-:W-:Y:S02]  /*6eb0*/  UISETP.GE.OR UP0, UPT, UR5, UR8, UP0 ;  /* 0x000000080500728c */ /* 0x000fe40008706670 */
[----:B------:R-:W-:Y:S02]  /*6ec0*/  USHF.R.U32.HI UR4, URZ, UR43, UR4 ;  /* 0x0000002bff047299 */ /* 0x000fe40008011604 */
[----:B------:R-:W-:Y:S02]  /*6ed0*/  UIMAD.WIDE.U32 UR8, UR5, UR42, URZ ;  /* 0x0000002a050872a5 */ /* 0x000fe4000f8e00ff */
[----:B------:R-:W-:Y:S02]  /*6ee0*/  USEL UR11, UR6, UR4, !UP2 ;  /* 0x00000004060b7287 */ /* 0x000fe4000d000000 */
[----:B------:R-:W-:Y:S02]  /*6ef0*/  UIADD3 UR8, UPT, UPT, -UR5, URZ, URZ ;  /* 0x000000ff05087290 */ /* 0x000fe4000fffe1ff */
[----:B------:R-:W-:Y:S01]  /*6f00*/  UIADD3 UR10, UPT, UPT, -UR11, URZ, URZ ;  /* 0x000000ff0b0a7290 */ /* 0x000fe2000fffe1ff */
[----:B------:R-:W-:Y:S01]  /*6f10*/  @!UP0 UMOV UR4, UR9 ;  /* 0x0000000900048c82 */ /* 0x000fe20008000000 */
[----:B------:R-:W-:Y:S02]  /*6f20*/  UIADD3 UR9, UPT, UPT, -UR6, URZ, URZ ;  /* 0x000000ff06097290 */ /* 0x000fe4000fffe1ff */
[----:B------:R-:W-:Y:S02]  /*6f30*/  @!UP0 USHF.R.U32.HI UR4, URZ, UR43, UR4 ;  /* 0x0000002bff048299 */ /* 0x000fe40008011604 */
[----:B------:R-:W-:Y:S02]  /*6f40*/  UIMAD UR10, UR40, UR10, UR6 ;  /* 0x0000000a280a72a4 */ /* 0x000fe4000f8e0206 */
[----:B------:R-:W-:Y:S04]  /*6f50*/  @!UP0 USEL UR4, UR5, UR4, !UP2 ;  /* 0x0000000405048287 */ /* 0x000fe8000d000000 */
[----:B------:R-:W-:Y:S02]  /*6f60*/  @!UP0 UIMAD UR10, UR7, UR10, UR4 ;  /* 0x0000000a070a82a4 */ /* 0x000fe4000f8e0204 */
[----:B------:R-:W-:Y:S02]  /*6f70*/  @!UP0 UIADD3 UR11, UPT, UPT, UR11, -UR4, URZ ;  /* 0x800000040b0b8290 */ /* 0x000fe4000fffe0ff */
[----:B------:R-:W-:Y:S02]  /*6f80*/  UIMAD UR7, UR41, UR8, UR38 ;  /* 0x00000008290772a4 */ /* 0x000fe4000f8e0226 */
[----:B------:R-:W-:Y:S02]  /*6f90*/  @!UP0 UIMAD UR6, UR11, UR40, UR5 ;  /* 0x000000280b0682a4 */ /* 0x000fe4000f8e0205 */
[----:B------:R-:W-:Y:S01]  /*6fa0*/  UIMAD UR4, UR58, UR9, UR37 ;  /* 0x000000093a0472a4 */ /* 0x000fe2000f8e0225 */
[----:B------:R-:W-:Y:S02]  /*6fb0*/  @!UP0 UMOV UR5, UR10 ;  /* 0x0000000a00058c82 */ /* 0x000fe40008000000 */
[----:B------:R-:W-:Y:S02]  /*6fc0*/  UIMAD UR38, UR5, UR41, UR7 ;  /* 0x00000029052672a4 */ /* 0x000fe4000f8e0207 */
[----:B------:R-:W-:Y:S11]  /*6fd0*/  UIMAD UR37, UR6, UR58, UR4 ;  /* 0x0000003a062572a4 */ /* 0x000ff6000f8e0204 */
[----:B------:R-:W-:Y:S01]  /*6fe0*/  @!UPT UIADD3 URZ, UPT, UPT, URZ, URZ, URZ ;  /* 0x000000fffffff290 */ /* 0x000fe2000fffe0ff */
.L_x_116:
[----:B-1----:R-:W-:Y:S01]  /*6ff0*/  UISETP.NE.AND UP0, UPT, UR39, 0x1, UPT ;  /* 0x000000012700788c */ /* 0x002fe2000bf05270 */
[----:B------:R-:W-:Y:S01]  /*7000*/  R2UR UR11, R103 ;  /* 0x00000000670b72ca */ /* 0x000fe200000e0000 */
[----:B------:R-:W-:Y:S01]  /*7010*/  USHF.L.U32 UR50, UR26, 0x7, URZ ;  /* 0x000000071a327899 */ /* 0x000fe200080006ff */
[----:B------:R-:W-:Y:S01]  /*7020*/  IADD3 R94, PT, PT, R94, 0x1, RZ ;  /* 0x000000015e5e7810 */ /* 0x000fe20007ffe0ff */
[----:B------:R-:W-:Y:S07]  /*7030*/  USHF.L.U32 UR49, UR25, 0x6, URZ ;  /* 0x0000000619317899 */ /* 0x000fee00080006ff */
[----:B------:R-:W1:Y:S01]  /*7040*/  @!UP0 LDCU.128 UR12, c[0x0][0xf10] ;  /* 0x0001e200ff0c87ac */ /* 0x000e620008000c00 */
[----:B------:R-:W2:Y:S01]  /*7050*/  @!UP0 LDCU UR5, c[0x0][0xf0c] ;  /* 0x0001e180ff0587ac */ /* 0x000ea20008000800 */
[----:B------:R-:W4:Y:S01]  /*7060*/  @!UP0 LDCU UR10, c[0x0][0xf20] ;  /* 0x0001e400ff0a87ac */ /* 0x000f220008000800 */
[----:B-1----:R-:W-:Y:S02]  /*7070*/  UIMAD.WIDE.U32 UR8, UR38, UR12, URZ ;  /* 0x0000000c260872a5 */ /* 0x002fe4000f8e00ff */
[----:B------:R-:W-:Y:S02]  /*7080*/  UIMAD.WIDE.U32 UR6, UR37, UR15, URZ ;  /* 0x0000000f250672a5 */ /* 0x000fe4000f8e00ff */
[----:B------:R-:W-:Y:S03]  /*7090*/  @!UP0 UISETP.NE.AND UP1, UPT, UR14, 0x1, UPT ;  /* 0x000000010e00888c */ /* 0x000fe6000bf25270 */
[----:B------:R-:W-:Y:S01]  /*70a0*/  @!UP0 UMOV UR4, UR9 ;  /* 0x0000000900048c82 */ /* 0x000fe20008000000 */
[----:B--2---:R-:W-:Y:S02]  /*70b0*/  @!UP0 UISETP.NE.AND UP2, UPT, UR5, 0x1, UPT ;  /* 0x000000010500888c */ /* 0x004fe4000bf45270 */
[----:B------:R-:W-:Y:S01]  /*70c0*/  @!UP0 USHF.R.U32.HI UR4, URZ, UR13, UR4 ;  /* 0x0000000dff048299 */ /* 0x000fe20008011604 */
[----:B------:R-:W-:Y:S02]  /*70d0*/  @!UP0 UMOV UR6, UR7 ;  /* 0x0000000700068c82 */ /* 0x000fe40008000000 */
[----:B----4-:R-:W-:Y:S02]  /*70e0*/  @!UP0 USHF.R.U32.HI UR6, URZ, UR10, UR6 ;  /* 0x0000000aff068299 */ /* 0x010fe40008011606 */
[----:B------:R-:W-:Y:S02]  /*70f0*/  @!UP0 USEL UR7, UR38, UR4, !UP2 ;  /* 0x0000000426078287 */ /* 0x000fe4000d000000 */
[----:B------:R-:W-:Y:S04]  /*7100*/  @!UP0 USEL UR6, UR37, UR6, !UP1 ;  /* 0x0000000625068287 */ /* 0x000fe8000c800000 */
[----:B------:R-:W-:Y:S02]  /*7110*/  @!UP0 UIADD3 UR4, UPT, UPT, -UR7, UR6, URZ ;  /* 0x0000000607048290 */ /* 0x000fe4000fffe1ff */
[----:B------:R-:W-:Y:S02]  /*7120*/  @!UP0 UIADD3 UR6, UPT, UPT, UR7, -UR6, URZ ;  /* 0x8000000607068290 */ /* 0x000fe4000fffe0ff */
[----:B------:R-:W-:Y:S02]  /*7130*/  @!UP0 UIMAD UR38, UR4, UR5, UR38 ;  /* 0x00000005042682a4 */ /* 0x000fe4000f8e0226 */
[----:B------:R-:W-:Y:S02]  /*7140*/  @!UP0 UIMAD UR37, UR6, UR14, UR37 ;  /* 0x0000000e062582a4 */ /* 0x000fe4000f8e0225 */
[----:B------:R-:W-:Y:S09]  /*7150*/  ULOP3.LUT UP0, URZ, UR11, 0x1b0, URZ, 0xc0, !UPT ;  /* 0x000001b00bff7892 */ /* 0x000ff2000f80c0ff */
[----:B------:R-:W-:Y:S05]  /*7160*/  BRA.U !UP0, `(.L_x_117) ;  /* 0x00000001087c7547 */ /* 0x000fea000b800000 */
[----:B------:R-:W1:Y:S01]  /*7170*/  LDCU.64 UR8, c[0x4][0x80] ;  /* 0x01001000ff0877ac */ /* 0x000e620008000a00 */
[----:B------:R-:W-:Y:S01]  /*7180*/  MOV R2, 0x0 ;  /* 0x0000000000027802 */ /* 0x000fe20000000f00 */
[----:B------:R-:W-:Y:S02]  /*7190*/  HFMA2 R12, -RZ, RZ, 0, 5.9604644775390625e-08 ;  /* 0x00000001ff0c7431 */ /* 0x000fe400000001ff */
[----:B------:R-:W-:Y:S01]  /*71a0*/  IMAD.MOV.U32 R8, RZ, RZ, 0x70 ;  /* 0x00000070ff087424 */ /* 0x000fe200078e00ff */
[----:B------:R2:W4:Y:S01]  /*71b0*/  LDC.64 R14, c[0x4][R2] ;  /* 0x01000000020e7b82 */ /* 0x0005220000000a00 */
[----:B------:R-:W3:Y:S01]  /*71c0*/  LDCU.64 UR6, c[0x4][0x88] ;  /* 0x01001100ff0677ac */ /* 0x000ee20008000a00 */
[----:B------:R-:W-:Y:S01]  /*71d0*/  IMAD.MOV.U32 R13, RZ, RZ, RZ ;  /* 0x000000ffff0d7224 */ /* 0x000fe200078e00ff */
[----:B------:R-:W2:Y:S01]  /*71e0*/  LDCU.64 UR4, c[0x4][0x8] ;  /* 0x01000100ff0477ac */ /* 0x000ea20008000a00 */
[----:B-1----:R-:W-:Y:S01]  /*71f0*/  MOV R5, UR9 ;  /* 0x0000000900057c02 */ /* 0x002fe20008000f00 */
[----:B------:R-:W-:Y:S01]  /*7200*/  IMAD.U32 R4, RZ, RZ, UR8 ;  /* 0x00000008ff047e24 */ /* 0x000fe2000f8e00ff */
[----:B---3--:R-:W-:Y:S01]  /*7210*/  MOV R7, UR7 ;  /* 0x0000000700077c02 */ /* 0x008fe20008000f00 */
[----:B------:R-:W-:Y:S01]  /*7220*/  IMAD.U32 R6, RZ, RZ, UR6 ;  /* 0x00000006ff067e24 */ /* 0x000fe2000f8e00ff */
[----:B--2---:R-:W-:Y:S01]  /*7230*/  MOV R11, UR5 ;  /* 0x00000005000b7c02 */ /* 0x004fe20008000f00 */
[----:B------:R-:W-:Y:S02]  /*7240*/  IMAD.U32 R10, RZ, RZ, UR4 ;  /* 0x00000004ff0a7e24 */ /* 0x000fe4000f8e00ff */
[----:B------:R-:W-:Y:S07]  /*7250*/  LEPC R20, `(.L_x_118) ;  /* 0x000000001014794e */ /* 0x000fee0000000000 */
[----:B----45:R-:W-:Y:S05]  /*7260*/  CALL.ABS.NOINC R14 ;  /* 0x000000000e007343 */ /* 0x030fea0003c00000 */
.L_x_118:
[----:B------:R-:W1:Y:S01]  /*7270*/  LDCU.64 UR8, c[0x4][0x80] ;  /* 0x01001000ff0877ac */ /* 0x000e620008000a00 */
[----:B------:R-:W2:Y:S01]  /*7280*/  LDC.64 R2, c[0x4][R2] ;  /* 0x0100000002027b82 */ /* 0x000ea20000000a00 */
[----:B------:R-:W-:Y:S02]  /*7290*/  HFMA2 R12, -RZ, RZ, 0, 5.9604644775390625e-08 ;  /* 0x00000001ff0c7431 */ /* 0x000fe400000001ff */
[----:B------:R-:W-:Y:S02]  /*72a0*/  IMAD.MOV.U32 R8, RZ, RZ, 0x70 ;  /* 0x00000070ff087424 */ /* 0x000fe400078e00ff */
[----:B------:R-:W-:Y:S01]  /*72b0*/  IMAD.MOV.U32 R13, RZ, RZ, RZ ;  /* 0x000000ffff0d7224 */ /* 0x000fe200078e00ff */
[----:B------:R-:W3:Y:S01]  /*72c0*/  LDCU.64 UR6, c[0x4][0x88] ;  /* 0x01001100ff0677ac */ /* 0x000ee20008000a00 */
[----:B------:R-:W4:Y:S01]  /*72d0*/  LDCU.64 UR4, c[0x4][0x8] ;  /* 0x01000100ff0477ac */ /* 0x000f220008000a00 */
[----:B-1----:R-:W-:Y:S02]  /*72e0*/  MOV R4, UR8 ;  /* 0x0000000800047c02 */ /* 0x002fe40008000f00 */
[----:B------:R-:W-:Y:S02]  /*72f0*/  MOV R5, UR9 ;  /* 0x0000000900057c02 */ /* 0x000fe40008000f00 */
[----:B---3--:R-:W-:Y:S01]  /*7300*/  MOV R7, UR7 ;  /* 0x0000000700077c02 */ /* 0x008fe20008000f00 */
[----:B------:R-:W-:Y:S01]  /*7310*/  IMAD.U32 R6, RZ, RZ, UR6 ;  /* 0x00000006ff067e24 */ /* 0x000fe2000f8e00ff */
[----:B----4-:R-:W-:Y:S01]  /*7320*/  MOV R11, UR5 ;  /* 0x00000005000b7c02 */ /* 0x010fe20008000f00 */
[----:B------:R-:W-:Y:S02]  /*7330*/  IMAD.U32 R10, RZ, RZ, UR4 ;  /* 0x00000004ff0a7e24 */ /* 0x000fe4000f8e00ff */
[----:B------:R-:W-:Y:S07]  /*7340*/  LEPC R20, `(.L_x_117) ;  /* 0x000000001014794e */ /* 0x000fee0000000000 */
[----:B--2---:R-:W-:Y:S05]  /*7350*/  CALL.ABS.NOINC R2 ;  /* 0x0000000002007343 */ /* 0x004fea0003c00000 */
.L_x_117:
[----:B------:R-:W-:Y:S02]  /*7360*/  ISETP.NE.U32.AND P0, PT, RZ, UR62, PT ;  /* 0x0000003eff007c0c */ /* 0x000fe4000bf05070 */
[C---:B------:R-:W-:Y:S02]  /*7370*/  ISETP.NE.U32.AND P1, PT, R82.reuse, RZ, PT ;  /* 0x000000ff5200720c */ /* 0x040fe40003f25070 */
[----:B------:R-:W-:Y:S02]  /*7380*/  ISETP.NE.U32.AND P4, PT, R82, RZ, PT ;  /* 0x000000ff5200720c */ /* 0x000fe40003f85070 */
[----:B------:R-:W-:Y:S02]  /*7390*/  ISETP.NE.AND.EX P0, PT, RZ, UR63, PT, P0 ;  /* 0x0000003fff007c0c */ /* 0x000fe4000bf05300 */
[C---:B------:R-:W-:Y:S02]  /*73a0*/  ISETP.NE.AND.EX P1, PT, R83.reuse, RZ, PT, P1 ;  /* 0x000000ff5300720c */ /* 0x040fe40003f25310 */
[----:B------:R-:W-:Y:S02]  /*73b0*/  ISETP.NE.AND.EX P4, PT, R83, RZ, P0, P4 ;  /* 0x000000ff5300720c */ /* 0x000fe40000785340 */
[----:B---3--:R-:W-:Y:S02]  /*73c0*/  ISETP.NE.U32.AND P5, PT, R78, RZ, PT ;  /* 0x000000ff4e00720c */ /* 0x008fe40003fa5070 */
[----:B------:R-:W-:Y:S02]  /*73d0*/  ISETP.NE.U32.AND P3, PT, RZ, UR62, PT ;  /* 0x0000003eff007c0c */ /* 0x000fe4000bf65070 */
[----:B------:R-:W-:Y:S02]  /*73e0*/  PLOP3.LUT P2, PT, PT, PT, PT, 0x8, 0x80 ;  /* 0x000000000080781c */ /* 0x000fe40003f4e170 */
[----:B------:R-:W-:Y:S02]  /*73f0*/  ISETP.NE.AND.EX P5, PT, R79, RZ, PT, P5 ;  /* 0x000000ff4f00720c */ /* 0x000fe40003fa5350 */
[----:B------:R-:W-:Y:S03]  /*7400*/  ISETP.NE.AND.EX P3, PT, RZ, UR63, PT, P3 ;  /* 0x0000003fff007c0c */ /* 0x000fe6000bf65330 */
[----:B------:R-:W-:Y:S01]  /*7410*/  @!P4 PLOP3.LUT P2, PT, P1, PT, PT, 0x80, 0x8 ;  /* 0x000000000008c81c */ /* 0x000fe20000f4f070 */
[----:B------:R-:W-:Y:S01]  /*7420*/  @!UPT UIADD3 URZ, UPT, UPT, URZ, URZ, URZ ;  /* 0x000000fffffff290 */ /* 0x000fe2000fffe0ff */
[----:B------:R-:W-:Y:S11]  /*7430*/  @!P1 BRA `(.L_x_119) ;  /* 0x0000000000309947 */ /* 0x000ff60003800000 */
[----:B------:R-:W-:Y:S01]  /*7440*/  ISETP.NE.U32.AND P0, PT, R80, RZ, PT ;  /* 0x000000ff5000720c */ /* 0x000fe20003f05070 */
[----:B------:R-:W1:Y:S01]  /*7450*/  LDCU.64 UR4, c[0x0][0x358] ;  /* 0x00006b00ff0477ac */ /* 0x000e620008000a00 */
[----:B------:R-:W-:Y:S02]  /*7460*/  IMAD.MOV.U32 R88, RZ, RZ, 0x1 ;  /* 0x00000001ff587424 */ /* 0x000fe400078e00ff */
[----:B------:R-:W-:Y:S11]  /*7470*/  ISETP.NE.AND.EX P0, PT, R81, RZ, PT, P0 ;  /* 0x000000ff5100720c */ /* 0x000ff60003f05300 */
[----:B------:R-:W-:Y:S02]  /*7480*/  @!UPT UIADD3 URZ, UPT, UPT, URZ, URZ, URZ ;  /* 0x000000fffffff290 */ /* 0x000fe4000fffe0ff */
[----:B------:R-:W2:Y:S01]  /*7490*/  @P0 LDC.64 R2, c[0x0][0xc88] ;  /* 0x00032200ff020b82 */ /* 0x000ea20000000a00 */
[----:B------:R-:W-:Y:S04]  /*74a0*/  @P0 IMAD R0, R82, UR36, RZ ;  /* 0x0000002452000c24 */ /* 0x000fe8000f8e02ff */
[----:B--2---:R-:W-:Y:S04]  /*74b0*/  @P0 IMAD.WIDE R2, R0, 0x4, R2 ;  /* 0x0000000400020825 */ /* 0x004fe800078e0202 */
[----:B------:R-:W-:Y:S01]  /*74c0*/  HFMA2 R0, -RZ, RZ, 0, 5.9604644775390625e-08 ;  /* 0x00000001ff007431 */ /* 0x000fe200000001ff */
[----:B-1---5:R1:W5:Y:S04]  /*74d0*/  @P0 LDG.E R41, desc[UR4][R2.64] ;  /* 0x0000000402290981 */ /* 0x022368000c1e1900 */
[----:B------:R-:W-:Y:S01]  /*74e0*/  @!P0 PRMT R88, R0, 0x7610, R88 ;  /* 0x0000761000588816 */ /* 0x000fe20000000058 */
[----:B-1----:R-:W2:Y:S06]  /*74f0*/  @!P0 LDC R41, c[0x0][0xc80] ;  /* 0x00032000ff298b82 */ /* 0x002eac0000000800 */
.L_x_119:
[----:B------:R-:W-:Y:S05]  /*7500*/  @!P5 BRA `(.L_x_120) ;  /* 0x000000000024d947 */ /* 0x000fea0003800000 */
[----:B------:R-:W-:Y:S01]  /*7510*/  ISETP.NE.U32.AND P0, PT, R76, RZ, PT ;  /* 0x000000ff4c00720c */ /* 0x000fe20003f05070 */
[----:B------:R-:W1:Y:S03]  /*7520*/  LDCU.64 UR4, c[0x0][0x358] ;  /* 0x00006b00ff0477ac */ /* 0x000e660008000a00 */
[----:B------:R-:W-:Y:S11]  /*7530*/  ISETP.NE.AND.EX P0, PT, R77, RZ, PT, P0 ;  /* 0x000000ff4d00720c */ /* 0x000ff60003f05300 */
[----:B------:R-:W-:Y:S02]  /*7540*/  @!UPT UIADD3 URZ, UPT, UPT, URZ, URZ, URZ ;  /* 0x000000fffffff290 */ /* 0x000fe4000fffe0ff */
[----:B------:R-:W3:Y:S01]  /*7550*/  @P0 LDC.64 R2, c[0x0][0xca8] ;  /* 0x00032a00ff020b82 */ /* 0x000ee20000000a00 */
[----:B------:R-:W-:Y:S04]  /*7560*/  @P0 IMAD R0, R78, UR36, RZ ;  /* 0x000000244e000c24 */ /* 0x000fe8000f8e02ff */
[----:B---3--:R-:W-:Y:S05]  /*7570*/  @P0 IMAD.WIDE R2, R0, 0x4, R2 ;  /* 0x0000000400020825 */ /* 0x008fea00078e0202 */
[----:B-1---5:R1:W5:Y:S02]  /*7580*/  @P0 LDG.E R38, desc[UR4][R2.64] ;  /* 0x0000000402260981 */ /* 0x022364000c1e1900 */
[----:B-1----:R-:W3:Y:S02]  /*7590*/  @!P0 LDC R38, c[0x0][0xca0] ;  /* 0x00032800ff268b82 */ /* 0x002ee40000000800 */
.L_x_120:
[----:B--2--5:R-:W-:Y:S01]  /*75a0*/  FSETP.NEU.AND P0, PT, R41, RZ, PT ;  /* 0x000000ff2900720b */ /* 0x024fe20003f0d000 */
[----:B------:R-:W-:Y:S01]  /*75b0*/  ULOP3.LUT UR4, UR54, 0x1, URZ, 0x3c, !UPT ;  /* 0x0000000136047892 */ /* 0x000fe2000f8e3cff */
[----:B------:R-:W-:Y:S01]  /*75c0*/  SEL R5, RZ, 0xffffffff, P3 ;  /* 0xffffffffff057807 */ /* 0x000fe20001800000 */
[----:B------:R-:W-:Y:S01]  /*75d0*/  IMAD.U32 R111, RZ, RZ, UR46 ;  /* 0x0000002eff6f7e24 */ /* 0x000fe2000f8e00ff */
[----:B------:R-:W-:Y:S01]  /*75e0*/  @!P4 LOP3.LUT P3, RZ, R88, 0xff, RZ, 0xc0, !PT ;  /* 0x000000ff58ffc812 */ /* 0x000fe2000786c0ff */
[----:B------:R-:W-:Y:S01]  /*75f0*/  IMAD.SHL.U32 R85, R96, 0x10, RZ ;  /* 0x0000001060557824 */ /* 0x000fe200078e00ff */
[----:B------:R-:W-:Y:S01]  /*7600*/  @!P4 SEL R2, RZ, 0xffffffff, P0 ;  /* 0xffffffffff02c807 */ /* 0x000fe20000000000 */
[----:B------:R-:W-:Y:S01]  /*7610*/  IMAD.U32 R112, RZ, RZ, UR4 ;  /* 0x00000004ff707e24 */ /* 0x000fe2000f8e00ff */
[----:B------:R-:W-:Y:S01]  /*7620*/  LEA R92, R36, UR47, 0x3 ;  /* 0x0000002f245c7c11 */ /* 0x000fe2000f8e18ff */
[----:B------:R-:W-:Y:S01]  /*7630*/  IMAD.SHL.U32 R111, R111, 0x2000, RZ ;  /* 0x000020006f6f7824 */ /* 0x000fe200078e00ff */
[----:B------:R-:W-:Y:S01]  /*7640*/  @P2 SEL R2, R5, R2, !P3 ;  /* 0x0000000205022207 */ /* 0x000fe20005800000 */
[----:B------:R-:W-:Y:S01]  /*7650*/  IMAD.SHL.U32 R84, R95, 0x10, RZ ;  /* 0x000000105f547824 */ /* 0x000fe200078e00ff */
[----:B------:R-:W-:Y:S01]  /*7660*/  SHF.L.U32 R3, R98, 0x1f, RZ ;  /* 0x0000001f62037819 */ /* 0x000fe200000006ff */
[----:B------:R-:W-:Y:S01]  /*7670*/  IMAD.IADD R87, R100, 0x1, R111 ;  /* 0x0000000164577824 */ /* 0x000fe200078e026f */
[----:B------:R-:W-:Y:S01]  /*7680*/  @!P4 LOP3.LUT R2, R2, 0x1, RZ, 0xc0, !PT ;  /* 0x000000010202c812 */ /* 0x000fe200078ec0ff */
[----:B------:R-:W-:Y:S01]  /*7690*/  BSSY B1, `(.L_x_121) ;  /* 0x0000038000017945 */ /* 0x000fe20003800000 */
[----:B------:R-:W-:Y:S01]  /*76a0*/  IMAD.MOV.U32 R110, RZ, RZ, 0x1 ;  /* 0x00000001ff6e7424 */ /* 0x000fe200078e00ff */
[----:B------:R-:W-:Y:S02]  /*76b0*/  CS2R R74, SRZ ;  /* 0x00000000004a7805 */ /* 0x000fe4000001ff00 */
[----:B------:R-:W-:Y:S01]  /*76c0*/  ISETP.NE.U32.OR P5, PT, R2, 0x1, P4 ;  /* 0x000000010200780c */ /* 0x000fe200027a5470 */
[----:B------:R-:W-:Y:S01]  /*76d0*/  IMAD.U32 R2, RZ, RZ, UR46 ;  /* 0x0000002eff027e24 */ /* 0x000fe2000f8e00ff */
[----:B------:R-:W-:Y:S01]  /*76e0*/  LOP3.LUT P4, R93, R88, 0xff, RZ, 0xc0, !PT ;  /* 0x000000ff585d7812 */ /* 0x000fe2000788c0ff */
[----:B------:R-:W-:Y:S01]  /*76f0*/  IMAD.IADD R86, R87, 0x1, R85 ;  /* 0x0000000157567824 */ /* 0x000fe200078e0255 */
[----:B------:R-:W-:Y:S01]  /*7700*/  P2R R109, PR, RZ, 0x20 ;  /* 0x00000020ff6d7803 */ /* 0x000fe20000000000 */
[----:B------:R-:W-:Y:S01]  /*7710*/  IMAD R39, R36, 0x40, R37 ;  /* 0x0000004024277824 */ /* 0x000fe200078e0225 */
[----:B------:R-:W-:Y:S01]  /*7720*/  LEA R0, R2, UR47, 0x3 ;  /* 0x0000002f02007c11 */ /* 0x000fe2000f8e18ff */
[----:B------:R-:W-:Y:S01]  /*7730*/  IMAD.U32 R113, RZ, RZ, UR46 ;  /* 0x0000002eff717e24 */ /* 0x000fe2000f8e00ff */
[----:B------:R-:W-:Y:S02]  /*7740*/  SEL R2, RZ, 0xffffffff, P0 ;  /* 0xffffffffff027807 */ /* 0x000fe40000000000 */
[----:B------:R-:W-:Y:S02]  /*7750*/  CS2R R72, SRZ ;  /* 0x0000000000487805 */ /* 0x000fe4000001ff00 */
[----:B------:R-:W-:Y:S02]  /*7760*/  CS2R R66, SRZ ;  /* 0x0000000000427805 */ /* 0x000fe4000001ff00 */
[----:B------:R-:W-:Y:S02]  /*7770*/  CS2R R64, SRZ ;  /* 0x0000000000407805 */ /* 0x000fe4000001ff00 */
[----:B------:R-:W-:Y:S02]  /*7780*/  @P1 SEL R2, R5, R2, !P4 ;  /* 0x0000000205021207 */ /* 0x000fe40006000000 */
[----:B------:R-:W-:Y:S02]  /*7790*/  CS2R R58, SRZ ;  /* 0x00000000003a7805 */ /* 0x000fe4000001ff00 */
[----:B------:R-:W-:Y:S02]  /*77a0*/  @P5 SHF.L.U32 R7, R112, 0x1f, RZ ;  /* 0x0000001f70075819 */ /* 0x000fe400000006ff */
[----:B------:R-:W-:Y:S02]  /*77b0*/  CS2R R56, SRZ ;  /* 0x0000000000387805 */ /* 0x000fe4000001ff00 */
[----:B------:R-:W-:Y:S02]  /*77c0*/  LOP3.LUT R2, R2, 0x1, RZ, 0xc0, !PT ;  /* 0x0000000102027812 */ /* 0x000fe400078ec0ff */
[----:B------:R-:W-:Y:S01]  /*77d0*/  CS2R R50, SRZ ;  /* 0x0000000000327805 */ /* 0x000fe2000001ff00 */
[----:B------:R-:W1:Y:S01]  /*77e0*/  @P5 SYNCS.PHASECHK.TRANS64.TRYWAIT P3, [R0+URZ+0x100], R7 ;  /* 0x00010007000055a7 */ /* 0x000e6200080611ff */
[----:B------:R-:W-:Y:S02]  /*77f0*/  CS2R R48, SRZ ;  /* 0x0000000000307805 */ /* 0x000fe4000001ff00 */
[----:B------:R-:W-:Y:S01]  /*7800*/  ISETP.NE.U32.AND P0, PT, R2, 0x1, PT ;  /* 0x000000010200780c */ /* 0x000fe20003f05070 */
[----:B------:R-:W-:Y:S02]  /*7810*/  IMAD.IADD R47, R87, 0x1, R84 ;  /* 0x00000001572f7824 */ /* 0x000fe400078e0254 */
[----:B------:R-:W-:Y:S01]  /*7820*/  IMAD.IADD R46, R99, 0x1, R86 ;  /* 0x00000001632e7824 */ /* 0x000fe200078e0256 */
[----:B------:R-:W-:Y:S01]  /*7830*/  P2R R114, PR, RZ, 0x1 ;  /* 0x00000001ff727803 */ /* 0x000fe20000000000 */
[----:B------:R2:W4:Y:S01]  /*7840*/  SYNCS.PHASECHK.TRANS64.TRYWAIT P2, [R92+URZ+0x160], R3 ;  /* 0x000160035c0075a7 */ /* 0x00052200080411ff */
[----:B-1----:R-:W-:Y:S01]  /*7850*/  @P5 SEL R110, RZ, 0x1, !P3 ;  /* 0x00000001ff6e5807 */ /* 0x002fe20005800000 */
[----:B--2---:R-:W-:Y:S06]  /*7860*/  @!P5 BRA `(.L_x_122) ;  /* 0x000000000068d947 */ /* 0x004fec0003800000 */
[----:B------:R-:W-:Y:S01]  /*7870*/  ISETP.NE.AND P0, PT, R110, RZ, PT ;  /* 0x000000ff6e00720c */ /* 0x000fe20003f05270 */
[----:B------:R-:W-:Y:S01]  /*7880*/  BSSY B0, `(.L_x_123) ;  /* 0x000000d000007945 */ /* 0x000fe20003800000 */
[----:B------:R-:W-:Y:S02]  /*7890*/  CS2R R50, SRZ ;  /* 0x0000000000327805 */ /* 0x000fe4000001ff00 */
[----:B------:R-:W-:Y:S02]  /*78a0*/  CS2R R48, SRZ ;  /* 0x0000000000307805 */ /* 0x000fe4000001ff00 */
[----:B------:R-:W-:Y:S02]  /*78b0*/  CS2R R58, SRZ ;  /* 0x00000000003a7805 */ /* 0x000fe4000001ff00 */
[----:B------:R-:W-:Y:S02]  /*78c0*/  CS2R R56, SRZ ;  /* 0x0000000000387805 */ /* 0x000fe4000001ff00 */
[----:B------:R-:W-:Y:S02]  /*78d0*/  CS2R R66, SRZ ;  /* 0x0000000000427805 */ /* 0x000fe4000001ff00 */
[----:B------:R-:W-:Y:S02]  /*78e0*/  CS2R R64, SRZ ;  /* 0x0000000000407805 */ /* 0x000fe4000001ff00 */
[----:B------:R-:W-:Y:S02]  /*78f0*/  CS2R R74, SRZ ;  /* 0x00000000004a7805 */ /* 0x000fe4000001ff00 */
[----:B------:R-:W-:Y:S01]  /*7900*/  CS2R R72, SRZ ;  /* 0x0000000000487805 */ /* 0x000fe2000001ff00 */
[----:B------:R-:W-:Y:S06]  /*7910*/  @P0 BRA `(.L_x_124) ;  /* 0x00000000000c0947 */ /* 0x000fec0003800000 */
[----:B------:R-:W-:Y:S04]  /*7920*/  SHF.L.U32 R5, R112, 0x1f, RZ ;  /* 0x0000001f70057819 */ /* 0x000fe800000006ff */
[----:B------:R-:W1:Y:S02]  /*7930*/  SYNCS.PHASECHK.TRANS64.TRYWAIT P0, [R0+URZ+0x100], R5 ;  /* 0x00010005000075a7 */ /* 0x000e6400080011ff */
[----:B-1----:R-:W-:Y:S05]  /*7940*/  @!P0 BRA `(.L_x_125) ;  /* 0x0000002800a88947 */ /* 0x002fea0003800000 */
.L_x_124:
[----:B------:R-:W-:Y:S05]  /*7950*/  BSYNC B0 ;  /* 0x0000000000007941 */ /* 0x000fea0003800000 */
.L_x_123:
[----:B------:R-:W-:Y:S01]  /*7960*/  ISETP.NE.AND P0, PT, R114, RZ, PT ;  /* 0x000000ff7200720c */ /* 0x000fe20003f05270 */
[----:B------:R-:W-:Y:S04]  /*7970*/  UIADD3 UR4, UPT, UPT, UR46, 0x1, URZ ;  /* 0x000000012e047890 */ /* 0x000fe8000fffe0ff */
[----:B------:R-:W-:Y:S04]  /*7980*/  UISETP.NE.AND UP0, UPT, UR4, 0x3, UPT ;  /* 0x000000030400788c */ /* 0x000fe8000bf05270 */
[----:B------:R-:W-:Y:S02]  /*7990*/  USEL UR5, URZ, 0x1, UP0 ;  /* 0x00000001ff057887 */ /* 0x000fe40008000000 */
[----:B------:R-:W-:Y:S02]  /*79a0*/  USEL UR4, UR4, URZ, UP0 ;  /* 0x000000ff04047287 */ /* 0x000fe40008000000 */
[----:B------:R2:W1:Y:S02]  /*79b0*/  @P0 LDS.128 R48, [R87] ;  /* 0x0000000057300984 */ /* 0x0004640000000c00 */
[----:B------:R-:W-:Y:S02]  /*79c0*/  LOP3.LUT R112, R112, UR5, RZ, 0x3c, !PT ;  /* 0x0000000570707c12 */ /* 0x000fe4000f8e3cff */
[----:B------:R2:W1:Y:S01]  /*79d0*/  @P0 LDS.128 R56, [R86+0x10] ;  /* 0x0000100056380984 */ /* 0x0004620000000c00 */
[----:B------:R-:W-:Y:S03]  /*79e0*/  IMAD.U32 R113, RZ, RZ, UR4 ;  /* 0x00000004ff717e24 */ /* 0x000fe6000f8e00ff */
[----:B------:R2:W1:Y:S04]  /*79f0*/  @P0 LDS.128 R64, [R47+0x20] ;  /* 0x000020002f400984 */ /* 0x0004680000000c00 */
[----:B------:R2:W1:Y:S02]  /*7a00*/  @P0 LDS.128 R72, [R46+0x10] ;  /* 0x000010002e480984 */ /* 0x0004640000000c00 */
.L_x_122:
[----:B------:R-:W-:Y:S05]  /*7a10*/  BSYNC B1 ;  /* 0x0000000000017941 */ /* 0x000fea0003800000 */
.L_x_121:
[----:B-1----:R-:W-:Y:S04]  /*7a20*/  SHF.R.U32.HI R0, RZ, 0x15, R39 ;  /* 0x00000015ff007819 */ /* 0x002fe80000011627 */
[----:B------:R-:W-:Y:S01]  /*7a30*/  LOP3.LUT P0, RZ, R0, 0x3, R89, 0x48, !PT ;  /* 0x0000000300ff7812 */ /* 0x000fe20007804859 */
[----:B------:R-:W-:Y:S01]  /*7a40*/  @!UPT UIADD3 URZ, UPT, UPT, URZ, URZ, URZ ;  /* 0x000000fffffff290 */ /* 0x000fe2000fffe0ff */
[----:B----4-:R-:W-:Y:S11]  /*7a50*/  @P2 BRA `(.L_x_126) ;  /* 0x0000000000082947 */ /* 0x010ff60003800000 */
[----:B------:R-:W1:Y:S02]  /*7a60*/  SYNCS.PHASECHK.TRANS64.TRYWAIT P1, [R92+URZ+0x160], R3 ;  /* 0x000160035c0075a7 */ /* 0x000e6400080211ff */
[----:B-1----:R-:W-:Y:S05]  /*7a70*/  @!P1 BRA `(.L_x_127) ;  /* 0x0000002800709947 */ /* 0x002fea0003800000 */
.L_x_126:
[----:B------:R-:W-:Y:S05]  /*7a80*/  @!P0 BRA `(.L_x_128) ;  /* 0x0000000000408947 */ /* 0x000fea0003800000 */
[----:B------:R-:W4:Y:S01]  /*7a90*/  LDCU.64 UR8, c[0x4][0x70] ;  /* 0x01000e00ff0877ac */ /* 0x000f220008000a00 */
[----:B-1----:R-:W-:Y:S01]  /*7aa0*/  MOV R3, 0x0 ;  /* 0x0000000000037802 */ /* 0x002fe20000000f00 */
[----:B------:R-:W-:Y:S02]  /*7ab0*/  HFMA2 R12, -RZ, RZ, 0, 5.9604644775390625e-08 ;  /* 0x00000001ff0c7431 */ /* 0x000fe400000001ff */
[----:B------:R-:W-:Y:S02]  /*7ac0*/  IMAD.MOV.U32 R8, RZ, RZ, 0x192 ;  /* 0x00000192ff087424 */ /* 0x000fe400078e00ff */
[----:B------:R-:W-:Y:S01]  /*7ad0*/  IMAD.MOV.U32 R13, RZ, RZ, RZ ;  /* 0x000000ffff0d7224 */ /* 0x000fe200078e00ff */
[----:B------:R-:W1:Y:S01]  /*7ae0*/  LDCU.64 UR6, c[0x4][0x78] ;  /* 0x01000f00ff0677ac */ /* 0x000e620008000a00 */
[----:B------:R-:W2:Y:S01]  /*7af0*/  LDC.64 R2, c[0x4][R3] ;  /* 0x0100000003027b82 */ /* 0x000ea20000000a00 */
[----:B------:R-:W5:Y:S01]  /*7b00*/  LDCU.64 UR4, c[0x4][0x10] ;  /* 0x01000200ff0477ac */ /* 0x000f620008000a00 */
[----:B----4-:R-:W-:Y:S01]  /*7b10*/  MOV R5, UR9 ;  /* 0x0000000900057c02 */ /* 0x010fe20008000f00 */
[----:B------:R-:W-:Y:S01]  /*7b20*/  IMAD.U32 R4, RZ, RZ, UR8 ;  /* 0x00000008ff047e24 */ /* 0x000fe2000f8e00ff */
[----:B-1----:R-:W-:Y:S01]  /*7b30*/  MOV R7, UR7 ;  /* 0x0000000700077c02 */ /* 0x002fe20008000f00 */
[----:B------:R-:W-:Y:S01]  /*7b40*/  IMAD.U32 R6, RZ, RZ, UR6 ;  /* 0x00000006ff067e24 */ /* 0x000fe2000f8e00ff */
[----:B-----5:R-:W-:Y:S01]  /*7b50*/  MOV R11, UR5 ;  /* 0x00000005000b7c02 */ /* 0x020fe20008000f00 */
[----:B------:R-:W-:Y:S02]  /*7b60*/  IMAD.U32 R10, RZ, RZ, UR4 ;  /* 0x00000004ff0a7e24 */ /* 0x000fe4000f8e00ff */
[----:B------:R-:W-:Y:S07]  /*7b70*/  LEPC R20, `(.L_x_128) ;  /* 0x000000001014794e */ /* 0x000fee0000000000 */
[----:B--23--:R-:W-:Y:S05]  /*7b80*/  CALL.ABS.NOINC R2 ;  /* 0x0000000002007343 */ /* 0x00cfea0003c00000 */
.L_x_128:
[C---:B------:R-:W-:Y:S01]  /*7b90*/  SHF.L.U32 R40, R48.reuse, 0x10, RZ ;  /* 0x0000001030287819 */ /* 0x040fe200000006ff */
[----:B------:R-:W-:Y:S05]  /*7ba0*/  WARPSYNC.ALL ;  /* 0x0000000000007948 */ /* 0x000fea0003800000 */
[----:B------:R-:W-:Y:S01]  /*7bb0*/  R2UR UR4, R39 ;  /* 0x00000000270472ca */ /* 0x000fe200000e0000 */
[----:B------:R-:W-:Y:S01]  /*7bc0*/  BSSY.RECONVERGENT B0, `(.L_x_129) ;  /* 0x0000087000007945 */ /* 0x000fe20003800200 */
[----:B------:R-:W-:Y:S02]  /*7bd0*/  LOP3.LUT R43, R48, 0xffff0000, RZ, 0xc0, !PT ;  /* 0xffff0000302b7812 */ /* 0x000fe400078ec0ff */
[----:B------:R-:W-:Y:S02]  /*7be0*/  SHF.L.U32 R42, R49, 0x10, RZ ;  /* 0x00000010312a7819 */ /* 0x000fe400000006ff */
[----:B------:R-:W-:Y:S02]  /*7bf0*/  SHF.L.U32 R45, R51, 0x10, RZ ;  /* 0x00000010332d7819 */ /* 0x000fe400000006ff */
[----:B------:R-:W-:Y:S02]  /*7c00*/  LOP3.LUT R44, R75, 0xffff0000, RZ, 0xc0, !PT ;  /* 0xffff00004b2c7812 */ /* 0x000fe400078ec0ff */
[----:B------:R-:W-:Y:S03]  /*7c10*/  ISETP.NE.AND P0, PT, R101, RZ, PT ;  /* 0x000000ff6500720c */ /* 0x000fe60003f05270 */
[----:B------:R-:W3:Y:S02]  /*7c20*/  LDTM.x32 R4, tmem[UR4] ;  /* 0x00000004000479ee */ /* 0x000ee400082c0000 */
[C---:B---3--:R-:W-:Y:S01]  /*7c30*/  FMUL R0, R38.reuse, R4 ;  /* 0x0000000426007220 */ /* 0x048fe20000400000 */
[C---:B------:R-:W-:Y:S01]  /*7c40*/  FMUL R2, R38.reuse, R5 ;  /* 0x0000000526027220 */ /* 0x040fe20000400000 */
[C---:B-1----:R-:W-:Y:S01]  /*7c50*/  FMUL R3, R38.reuse, R6 ;  /* 0x0000000626037220 */ /* 0x042fe20000400000 */
[----:B------:R-:W-:Y:S01]  /*7c60*/  FMUL R7, R38, R7 ;  /* 0x0000000726077220 */ /* 0x000fe20000400000 */
[----:B------:R-:W-:Y:S01]  /*7c70*/  FFMA R0, R41, R40, R0 ;  /* 0x0000002829007223 */ /* 0x000fe20000000000 */
[----:B------:R-:W-:Y:S01]  /*7c80*/  LOP3.LUT R40, R49, 0xffff0000, RZ, 0xc0, !PT ;  /* 0xffff000031287812 */ /* 0x000fe200078ec0ff */
[C---:B------:R-:W-:Y:S01]  /*7c90*/  FFMA R2, R41.reuse, R43, R2 ;  /* 0x0000002b29027223 */ /* 0x040fe20000000002 */
[C---:B------:R-:W-:Y:S01]  /*7ca0*/  SHF.L.U32 R43, R50.reuse, 0x10, RZ ;  /* 0x00000010322b7819 */ /* 0x040fe200000006ff */
[C---:B------:R-:W-:Y:S01]  /*7cb0*/  FFMA R3, R41.reuse, R42, R3 ;  /* 0x0000002a29037223 */ /* 0x040fe20000000003 */
[----:B------:R-:W-:Y:S01]  /*7cc0*/  LOP3.LUT R42, R50, 0xffff0000, RZ, 0xc0, !PT ;  /* 0xffff0000322a7812 */ /* 0x000fe200078ec0ff */
[----:B------:R-:W-:Y:S01]  /*7cd0*/  FMUL R4, R38, R8 ;  /* 0x0000000826047220 */ /* 0x000fe20000400000 */
[----:B------:R-:W-:Y:S01]  /*7ce0*/  F2FP.BF16.F32.PACK_AB R52, R2, R0 ;  /* 0x000000000234723e */ /* 0x000fe200000010ff */
[----:B------:R-:W-:Y:S01]  /*7cf0*/  FFMA R7, R41, R40, R7 ;  /* 0x0000002829077223 */ /* 0x000fe20000000007 */
[----:B------:R-:W-:Y:S01]  /*7d00*/  LOP3.LUT R40, R51, 0xffff0000, RZ, 0xc0, !PT ;  /* 0xffff000033287812 */ /* 0x000fe200078ec0ff */
[C---:B------:R-:W-:Y:S01]  /*7d10*/  FMUL R5, R38.reuse, R9 ;  /* 0x0000000926057220 */ /* 0x040fe20000400000 */
[C---:B------:R-:W-:Y:S01]  /*7d20*/  FMUL R6, R38.reuse, R10 ;  /* 0x0000000a26067220 */ /* 0x040fe20000400000 */
[----:B------:R-:W-:Y:S01]  /*7d30*/  FMUL R11, R38, R11 ;  /* 0x0000000b260b7220 */ /* 0x000fe20000400000 */
[----:B------:R-:W-:Y:S01]  /*7d40*/  F2FP.BF16.F32.PACK_AB R53, R7, R3 ;  /* 0x000000030735723e */ /* 0x000fe200000010ff */
[C---:B------:R-:W-:Y:S01]  /*7d50*/  FFMA R4, R41.reuse, R43, R4 ;  /* 0x0000002b29047223 */ /* 0x040fe20000000004 */
[C---:B------:R-:W-:Y:S01]  /*7d60*/  SHF.L.U32 R43, R56.reuse, 0x10, RZ ;  /* 0x00000010382b7819 */ /* 0x040fe200000006ff */
[----:B------:R-:W-:Y:S01]  /*7d70*/  FFMA R5, R41, R42, R5 ;  /* 0x0000002a29057223 */ /* 0x000fe20000000005 */
[----:B------:R-:W-:Y:S01]  /*7d80*/  LOP3.LUT R42, R57, 0xffff0000, RZ, 0xc0, !PT ;  /* 0xffff0000392a7812 */ /* 0x000fe200078ec0ff */
[----:B------:R-:W-:Y:S01]  /*7d90*/  FFMA R6, R41, R45, R6 ;  /* 0x0000002d29067223 */ /* 0x000fe20000000006 */
[----:B------:R-:W-:Y:S01]  /*7da0*/  SHF.L.U32 R45, R57, 0x10, RZ ;  /* 0x00000010392d7819 */ /* 0x000fe200000006ff */
[----:B------:R-:W-:Y:S01]  /*7db0*/  FFMA R11, R41, R40, R11 ;  /* 0x00000028290b7223 */ /* 0x000fe2000000000b */
[----:B------:R-:W-:Y:S01]  /*7dc0*/  LOP3.LUT R40, R56, 0xffff0000, RZ, 0xc0, !PT ;  /* 0xffff000038287812 */ /* 0x000fe200078ec0ff */
[C---:B------:R-:W-:Y:S01]  /*7dd0*/  FMUL R8, R38.reuse, R12 ;  /* 0x0000000c26087220 */ /* 0x040fe20000400000 */
[----:B------:R-:W-:Y:S01]  /*7de0*/  F2FP.BF16.F32.PACK_AB R54, R5, R4 ;  /* 0x000000040536723e */ /* 0x000fe200000010ff */
[C---:B------:R-:W-:Y:S01]  /*7df0*/  FMUL R9, R38.reuse, R13 ;  /* 0x0000000d26097220 */ /* 0x040fe20000400000 */
[----:B------:R-:W-:Y:S01]  /*7e00*/  F2FP.BF16.F32.PACK_AB R55, R11, R6 ;  /* 0x000000060b37723e */ /* 0x000fe200000010ff */
[C---:B------:R-:W-:Y:S01]  /*7e10*/  FMUL R10, R38.reuse, R14 ;  /* 0x0000000e260a7220 */ /* 0x040fe20000400000 */
[----:B------:R-:W-:Y:S01]  /*7e20*/  FMUL R15, R38, R15 ;  /* 0x0000000f260f7220 */ /* 0x000fe20000400000 */
[----:B------:R-:W-:Y:S01]  /*7e30*/  FFMA R8, R41, R43, R8 ;  /* 0x0000002b29087223 */ /* 0x000fe20000000008 */
[----:B------:R-:W-:Y:S01]  /*7e40*/  SHF.L.U32 R43, R59, 0x10, RZ ;  /* 0x000000103b2b7819 */ /* 0x000fe200000006ff */
[C---:B------:R-:W-:Y:S01]  /*7e50*/  FFMA R9, R41.reuse, R40, R9 ;  /* 0x0000002829097223 */ /* 0x040fe20000000009 */
[C---:B------:R-:W-:Y:S01]  /*7e60*/  SHF.L.U32 R40, R58.reuse, 0x10, RZ ;  /* 0x000000103a287819 */ /* 0x040fe200000006ff */
        /* <DEDUP_REMOVED lines=8> */
[----:B------:R-:W-:Y:S01]  /*7ef0*/  FMUL R14, R38, R18 ;  /* 0x00000012260e7220 */ /* 0x000fe20000400000 */
[----:B------:R-:W-:Y:S01]  /*7f00*/  FFMA R12, R41, R40, R12 ;  /* 0x00000028290c7223 */ /* 0x000fe2000000000c */
[----:B------:R-:W-:Y:S01]  /*7f10*/  LOP3.LUT R40, R59, 0xffff0000, RZ, 0xc0, !PT ;  /* 0xffff00003b287812 */ /* 0x000fe200078ec0ff */
[C---:B------:R-:W-:Y:S01]  /*7f20*/  FFMA R13, R41.reuse, R42, R13 ;  /* 0x0000002a290d7223 */ /* 0x040fe2000000000d */
[----:B------:R-:W-:Y:S01]  /*7f30*/  LOP3.LUT R42, R64, 0xffff0000, RZ, 0xc0, !PT ;  /* 0xffff0000402a7812 */ /* 0x000fe200078ec0ff */
[----:B------:R-:W-:Y:S01]  /*7f40*/  FMUL R19, R38, R19 ;  /* 0x0000001326137220 */ /* 0x000fe20000400000 */
[----:B------:R-:W-:Y:S01]  /*7f50*/  FFMA R14, R41, R43, R14 ;  /* 0x0000002b290e7223 */ /* 0x000fe2000000000e */
[----:B------:R-:W-:Y:S01]  /*7f60*/  SHF.L.U32 R43, R64, 0x10, RZ ;  /* 0x00000010402b7819 */ /* 0x000fe200000006ff */
[----:B------:R1:W-:Y:S01]  /*7f70*/  STS.128 [R87], R52 ;  /* 0x0000003457007388 */ /* 0x0003e20000000c00 */
[----:B------:R-:W-:Y:S01]  /*7f80*/  F2FP.BF16.F32.PACK_AB R62, R13, R12 ;  /* 0x0000000c0d3e723e */ /* 0x000fe200000010ff */
[C---:B------:R-:W-:Y:S01]  /*7f90*/  FMUL R16, R38.reuse, R20 ;  /* 0x0000001426107220 */ /* 0x040fe20000400000 */
        /* <DEDUP_REMOVED lines=8> */
[C---:B------:R-:W-:Y:S01]  /*8020*/  FFMA R17, R41.reuse, R42, R17 ;  /* 0x0000002a29117223 */ /* 0x040fe20000000011 */
[----:B------:R-:W-:Y:S01]  /*8030*/  FFMA R18, R41, R45, R18 ;  /* 0x0000002d29127223 */ /* 0x000fe20000000012 */
[----:B------:R1:W-:Y:S01]  /*8040*/  STS.128 [R86+0x10], R60 ;  /* 0x0000103c56007388 */ /* 0x0003e20000000c00 */
[----:B------:R-:W-:Y:S01]  /*8050*/  SHF.L.U32 R45, R67, 0x10, RZ ;  /* 0x00000010432d7819 */ /* 0x000fe200000006ff */
[----:B------:R-:W-:Y:S01]  /*8060*/  FFMA R23, R41, R40, R23 ;  /* 0x0000002829177223 */ /* 0x000fe20000000017 */
[----:B------:R-:W-:Y:S01]  /*8070*/  LOP3.LUT R40, R66, 0xffff0000, RZ, 0xc0, !PT ;  /* 0xffff000042287812 */ /* 0x000fe200078ec0ff */
[C---:B------:R-:W-:Y:S01]  /*8080*/  FMUL R20, R38.reuse, R24 ;  /* 0x0000001826147220 */ /* 0x040fe20000400000 */
[----:B------:R-:W-:Y:S01]  /*8090*/  LOP3.LUT R42, R67, 0xffff0000, RZ, 0xc0, !PT ;  /* 0xffff0000432a7812 */ /* 0x000fe200078ec0ff */
[C---:B------:R-:W-:Y:S01]  /*80a0*/  FMUL R21, R38.reuse, R25 ;  /* 0x0000001926157220 */ /* 0x040fe20000400000 */
[----:B------:R-:W-:Y:S01]  /*80b0*/  F2FP.BF16.F32.PACK_AB R68, R17, R16 ;  /* 0x000000101144723e */ /* 0x000fe200000010ff */
[C---:B------:R-:W-:Y:S01]  /*80c0*/  FMUL R22, R38.reuse, R26 ;  /* 0x0000001a26167220 */ /* 0x040fe20000400000 */
[----:B------:R-:W-:Y:S01]  /*80d0*/  FMUL R27, R38, R27 ;  /* 0x0000001b261b7220 */ /* 0x000fe20000400000 */
[C---:B------:R-:W-:Y:S01]  /*80e0*/  FFMA R20, R41.reuse, R43, R20 ;  /* 0x0000002b29147223 */ /* 0x040fe20000000014 */
[C---:B------:R-:W-:Y:S01]  /*80f0*/  FFMA R21, R41.reuse, R40, R21 ;  /* 0x0000002829157223 */ /* 0x040fe20000000015 */
[C---:B------:R-:W-:Y:S01]  /*8100*/  FFMA R22, R41.reuse, R45, R22 ;  /* 0x0000002d29167223 */ /* 0x040fe20000000016 */
[----:B------:R-:W-:Y:S01]  /*8110*/  FFMA R27, R41, R42, R27 ;  /* 0x0000002a291b7223 */ /* 0x000fe2000000001b */
[----:B------:R-:W-:Y:S01]  /*8120*/  SHF.L.U32 R40, R72, 0x10, RZ ;  /* 0x0000001048287819 */ /* 0x000fe200000006ff */
[----:B------:R-:W-:Y:S01]  /*8130*/  FMUL R24, R38, R28 ;  /* 0x0000001c26187220 */ /* 0x000fe20000400000 */
[----:B------:R-:W-:Y:S01]  /*8140*/  LOP3.LUT R42, R72, 0xffff0000, RZ, 0xc0, !PT ;  /* 0xffff0000482a7812 */ /* 0x000fe200078ec0ff */
[C---:B------:R-:W-:Y:S01]  /*8150*/  FMUL R25, R38.reuse, R29 ;  /* 0x0000001d26197220 */ /* 0x040fe20000400000 */
[----:B------:R-:W-:Y:S01]  /*8160*/  SHF.L.U32 R43, R73, 0x10, RZ ;  /* 0x00000010492b7819 */ /* 0x000fe200000006ff */
[C---:B------:R-:W-:Y:S01]  /*8170*/  FMUL R26, R38.reuse, R30 ;  /* 0x0000001e261a7220 */ /* 0x040fe20000400000 */
[C---:B------:R-:W-:Y:S01]  /*8180*/  FFMA R24, R41.reuse, R40, R24 ;  /* 0x0000002829187223 */ /* 0x040fe20000000018 */
[----:B------:R-:W-:Y:S01]  /*8190*/  FFMA R25, R41, R42, R25 ;  /* 0x0000002a29197223 */ /* 0x000fe20000000019 */
[----:B------:R-:W-:Y:S01]  /*81a0*/  LOP3.LUT R40, R73, 0xffff0000, RZ, 0xc0, !PT ;  /* 0xffff000049287812 */ /* 0x000fe200078ec0ff */
[----:B------:R-:W-:Y:S01]  /*81b0*/  FFMA R26, R41, R43, R26 ;  /* 0x0000002b291a7223 */ /* 0x000fe2000000001a */
[----:B------:R-:W-:Y:S01]  /*81c0*/  FMUL R31, R38, R31 ;  /* 0x0000001f261f7220 */ /* 0x000fe20000400000 */
[----:B------:R-:W-:Y:S01]  /*81d0*/  SHF.L.U32 R43, R74, 0x10, RZ ;  /* 0x000000104a2b7819 */ /* 0x000fe200000006ff */
[----:B------:R-:W-:Y:S01]  /*81e0*/  FMUL R28, R38, R32 ;  /* 0x00000020261c7220 */ /* 0x000fe20000400000 */
[----:B------:R-:W-:Y:S01]  /*81f0*/  LOP3.LUT R42, R74, 0xffff0000, RZ, 0xc0, !PT ;  /* 0xffff00004a2a7812 */ /* 0x000fe200078ec0ff */
[C---:B------:R-:W-:Y:S01]  /*8200*/  FMUL R29, R38.reuse, R33 ;  /* 0x00000021261d7220 */ /* 0x040fe20000400000 */
[----:B------:R-:W-:Y:S01]  /*8210*/  SHF.L.U32 R45, R75, 0x10, RZ ;  /* 0x000000104b2d7819 */ /* 0x000fe200000006ff */
[C---:B------:R-:W-:Y:S01]  /*8220*/  FMUL R30, R38.reuse, R34 ;  /* 0x00000022261e7220 */ /* 0x040fe20000400000 */
[----:B------:R-:W-:Y:S01]  /*8230*/  FFMA R31, R41, R40, R31 ;  /* 0x00000028291f7223 */ /* 0x000fe2000000001f */
[----:B------:R-:W-:Y:S01]  /*8240*/  FMUL R35, R38, R35 ;  /* 0x0000002326237220 */ /* 0x000fe20000400000 */
[----:B------:R-:W-:Y:S01]  /*8250*/  F2FP.BF16.F32.PACK_AB R69, R23, R18 ;  /* 0x000000121745723e */ /* 0x000fe200000010ff */
[----:B------:R-:W-:Y:S01]  /*8260*/  FFMA R28, R41, R43, R28 ;  /* 0x0000002b291c7223 */ /* 0x000fe2000000001c */
[----:B------:R-:W-:Y:S01]  /*8270*/  F2FP.BF16.F32.PACK_AB R70, R21, R20 ;  /* 0x000000141546723e */ /* 0x000fe200000010ff */
[----:B------:R-:W-:Y:S01]  /*8280*/  FFMA R29, R41, R42, R29 ;  /* 0x0000002a291d7223 */ /* 0x000fe2000000001d */
[----:B------:R-:W-:Y:S01]  /*8290*/  F2FP.BF16.F32.PACK_AB R71, R27, R22 ;  /* 0x000000161b47723e */ /* 0x000fe200000010ff */
[C---:B------:R-:W-:Y:S01]  /*82a0*/  FFMA R30, R41.reuse, R45, R30 ;  /* 0x0000002d291e7223 */ /* 0x040fe2000000001e */
[----:B------:R-:W-:Y:S01]  /*82b0*/  FFMA R35, R41, R44, R35 ;  /* 0x0000002c29237223 */ /* 0x000fe20000000023 */
[----:B------:R-:W-:Y:S02]  /*82c0*/  F2FP.BF16.F32.PACK_AB R104, R25, R24 ;  /* 0x000000181968723e */ /* 0x000fe400000010ff */
[----:B------:R1:W-:Y:S01]  /*82d0*/  STS.128 [R47+0x20], R68 ;  /* 0x000020442f007388 */ /* 0x0003e20000000c00 */
[----:B------:R-:W-:Y:S02]  /*82e0*/  F2FP.BF16.F32.PACK_AB R105, R31, R26 ;  /* 0x0000001a1f69723e */ /* 0x000fe400000010ff */
[----:B------:R-:W-:Y:S02]  /*82f0*/  F2FP.BF16.F32.PACK_AB R106, R29, R28 ;  /* 0x0000001c1d6a723e */ /* 0x000fe400000010ff */
[----:B------:R-:W-:Y:S05]  /*8300*/  F2FP.BF16.F32.PACK_AB R107, R35, R30 ;  /* 0x0000001e236b723e */ /* 0x000fea00000010ff */
[----:B------:R1:W-:Y:S01]  /*8310*/  STS.128 [R46+0x10], R104 ;  /* 0x000010682e007388 */ /* 0x0003e20000000c00 */
[----:B------:R-:W-:Y:S01]  /*8320*/  @!PT LDS RZ, [RZ] ;  /* 0x00000000fffff984 */ /* 0x000fe20000000800 */
[----:B------:R-:W-:Y:S01]  /*8330*/  @!PT LDS RZ, [RZ] ;  /* 0x00000000fffff984 */ /* 0x000fe20000000800 */
[----:B------:R-:W-:Y:S01]  /*8340*/  @!PT LDS RZ, [RZ] ;  /* 0x00000000fffff984 */ /* 0x000fe20000000800 */
[----:B------:R-:W-:Y:S01]  /*8350*/  @!PT LDS RZ, [RZ] ;  /* 0x00000000fffff984 */ /* 0x000fe20000000800 */
[----:B------:R3:W-:Y:S07]  /*8360*/  MEMBAR.ALL.CTA ;  /* 0x0000000000007992 */ /* 0x0007ee0000008000 */
[----:B---3--:R-:W3:Y:S02]  /*8370*/  FENCE.VIEW.ASYNC.S ;  /* 0x00000000000073c6 */ /* 0x008ee40000000000 */
[----:B---3--:R-:W-:Y:S06]  /*8380*/  BAR.SYNC.DEFER_BLOCKING 0x1, 0x80 ;  /* 0x0042000000007b1d */ /* 0x008fec0000010000 */
[----:B------:R-:W-:Y:S05]  /*8390*/  @P0 BRA `(.L_x_130) ;  /* 0x0000000000240947 */ /* 0x000fea0003800000 */
[----:B------:R-:W3:Y:S01]  /*83a0*/  LDCU.64 UR6, c[0x0][0x348] ;  /* 0x00006900ff0677ac */ /* 0x000ee20008000a00 */
[----:B------:R-:W-:Y:S01]  /*83b0*/  R2UR UR5, R111 ;  /* 0x000000006f0572ca */ /* 0x000fe200000e0000 */
[----:B------:R-:W-:Y:S11]  /*83c0*/  UMOV UR51, UR36 ;  /* 0x0000002400337c82 */ /* 0x000ff60008000000 */
[----:B------:R-:W-:Y:S01]  /*83d0*/  @!UPT UIADD3 URZ, UPT, UPT, URZ, URZ, URZ ;  /* 0x000000fffffff290 */ /* 0x000fe2000fffe0ff */
[----:B------:R-:W-:Y:S02]  /*83e0*/  UIADD3 UR48, UPT, UPT, UR47, 0x200, UR5 ;  /* 0x000002002f307890 */ /* 0x000fe4000fffe005 */
[----:B---3--:R-:W-:Y:S04]  /*83f0*/  UIADD3 UR4, UP0, UPT, UR6, 0xa80, URZ ;  /* 0x00000a8006047890 */ /* 0x008fe8000ff1e0ff */
[----:B------:R-:W-:Y:S09]  /*8400*/  UIADD3.X UR5, UPT, UPT, URZ, UR7, URZ, UP0, !UPT ;  /* 0x00000007ff057290 */ /* 0x000ff200087fe4ff */
[----:B------:R3:W-:Y:S02]  /*8410*/  UTMASTG.3D [UR48], [UR4] ;  /* 0x00000030040073b5 */ /* 0x0007e40008010000 */
[----:B---3--:R0:W-:Y:S02]  /*8420*/  UTMACMDFLUSH ;  /* 0x00000000000079b7 */ /* 0x0081e40000000000 */
.L_x_130:
[----:B------:R-:W-:Y:S05]  /*8430*/  BSYNC.RECONVERGENT B0 ;  /* 0x0000000000007941 */ /* 0x000fea0003800200 */
.L_x_129:
[----:B------:R-:W-:Y:S01]  /*8440*/  UIADD3 UR44, UPT, UPT, UR46, 0x1, URZ ;  /* 0x000000012e2c7890 */ /* 0x000fe2000fffe0ff */
[----:B------:R-:W-:Y:S03]  /*8450*/  BSSY.RECONVERGENT B0, `(.L_x_131) ;  /* 0x0000005000007945 */ /* 0x000fe60003800200 */
[----:B------:R-:W-:Y:S04]  /*8460*/  UISETP.NE.AND UP0, UPT, UR44, 0x3, UPT ;  /* 0x000000032c00788c */ /* 0x000fe8000bf05270 */
[----:B------:R-:W-:Y:S01]  /*8470*/  USEL UR45, UR44, URZ, UP0 ;  /* 0x000000ff2c2d7287 */ /* 0x000fe20008000000 */
[----:B------:R-:W-:Y:S11]  /*8480*/  @P0 BRA `(.L_x_132) ;  /* 0x0000000000040947 */ /* 0x000ff60003800000 */
[----:B------:R-:W-:Y:S04]  /*8490*/  DEPBAR.LE SB0, 0x1 ;  /* 0x000080400000791a */ /* 0x000fe80000000000 */
.L_x_132:
[----:B------:R-:W-:Y:S05]  /*84a0*/  BSYNC.RECONVERGENT B0 ;  /* 0x0000000000007941 */ /* 0x000fea0003800200 */
.L_x_131:
[----:B------:R-:W-:Y:S01]  /*84b0*/  BAR.SYNC.DEFER_BLOCKING 0x1, 0x80 ;  /* 0x0042000000007b1d */ /* 0x000fe20000010000 */
[----:B------:R-:W-:Y:S01]  /*84c0*/  ISETP.NE.AND P1, PT, R109, RZ, PT ;  /* 0x000000ff6d00720c */ /* 0x000fe20003f25270 */
[----:B------:R-:W-:Y:S01]  /*84d0*/  UISETP.NE.AND UP0, UPT, UR53, URZ, UPT ;  /* 0x000000ff3500728c */ /* 0x000fe2000bf05270 */
[----:B------:R-:W-:Y:S11]  /*84e0*/  LEA R2, R113, UR47, 0x3 ;  /* 0x0000002f71027c11 */ /* 0x000ff6000f8e18ff */
[----:B------:R-:W-:Y:S01]  /*84f0*/  @P1 SHF.L.U32 R3, R112, 0x1f, RZ ;  /* 0x0000001f70031819 */ /* 0x000fe200000006ff */
[----:B------:R-:W-:Y:S06]  /*8500*/  BRA.U !UP0, `(.L_x_133) ;  /* 0x0000000108247547 */ /* 0x000fec000b800000 */
[----:B------:R-:W-:Y:S01]  /*8510*/  IMAD.U32 R5, RZ, RZ, UR52 ;  /* 0x00000034ff057e24 */ /* 0x000fe2000f8e00ff */
[----:B------:R-:W-:Y:S01]  /*8520*/  MOV R0, UR60 ;  /* 0x0000003c00007c02 */ /* 0x000fe20008000f00 */
[----:B------:R-:W-:Y:S03]  /*8530*/  UIADD3 UR4, UPT, UPT, UR52, 0x1, URZ ;  /* 0x0000000134047890 */ /* 0x000fe6000fffe0ff */
[----:B------:R-:W-:Y:S01]  /*8540*/  @P1 LEA R5, R5, UR47, 0x3 ;  /* 0x0000002f05051c11 */ /* 0x000fe2000f8e18ff */
[----:B------:R-:W-:Y:S04]  /*8550*/  UISETP.NE.AND UP0, UPT, UR4, 0x3, UPT ;  /* 0x000000030400788c */ /* 0x000fe8000bf05270 */
[----:B------:R-:W-:Y:S01]  /*8560*/  @P1 VIADD R5, R5, 0x118 ;  /* 0x0000011805051836 */ /* 0x000fe20000000000 */
[----:B------:R-:W-:Y:S04]  /*8570*/  USEL UR52, UR4, URZ, UP0 ;  /* 0x000000ff04347287 */ /* 0x000fe80008000000 */
[----:B------:R-:W-:Y:S04]  /*8580*/  @P1 PRMT R0, R0, 0x654, R5 ;  /* 0x0000065400001816 */ /* 0x000fe80000000005 */
[----:B------:R3:W-:Y:S04]  /*8590*/  @P1 SYNCS.ARRIVE.TRANS64.RED.A1T0 RZ, [R0+URZ], RZ ;  /* 0x000000ff00ff19a7 */ /* 0x0007e800081004ff */
.L_x_133:
[----:B------:R-:W4:Y:S01]  /*85a0*/  @P1 SYNCS.PHASECHK.TRANS64.TRYWAIT P0, [R2+URZ+0x100], R3 ;  /* 0x00010003020015a7 */ /* 0x000f2200080011ff */
[----:B------:R-:W-:Y:S01]  /*85b0*/  BSSY B1, `(.L_x_134) ;  /* 0x0000015000017945 */ /* 0x000fe20003800000 */
[----:B----4-:R-:W-:Y:S03]  /*85c0*/  @P1 SEL R110, RZ, 0x1, !P0 ;  /* 0x00000001ff6e1807 */ /* 0x010fe60004000000 */
[----:B------:R-:W-:Y:S05]  /*85d0*/  @!P1 BRA `(.L_x_135) ;  /* 0x0000000000489947 */ /* 0x000fea0003800000 */
[----:B------:R-:W-:Y:S01]  /*85e0*/  ISETP.NE.AND P1, PT, R114, RZ, PT ;  /* 0x000000ff7200720c */ /* 0x000fe20003f25270 */
[----:B------:R-:W-:Y:S01]  /*85f0*/  BSSY B0, `(.L_x_136) ;  /* 0x000000a000007945 */ /* 0x000fe20003800000 */
[----:B------:R-:W-:Y:S11]  /*8600*/  ISETP.NE.AND P0, PT, R110, RZ, PT ;  /* 0x000000ff6e00720c */ /* 0x000ff60003f05270 */
[----:B------:R-:W-:Y:S04]  /*8610*/  @P1 IMAD R113, R113, 0x2000, R100 ;  /* 0x0000200071711824 */ /* 0x000fe800078e0264 */
[----:B------:R-:W-:Y:S01]  /*8620*/  @P1 IMAD.IADD R4, R85, 0x1, R113 ;  /* 0x0000000155041824 */ /* 0x000fe200078e0271 */
[----:B------:R-:W-:Y:S03]  /*8630*/  @P1 IADD3 R3, PT, PT, R84, R113, RZ ;  /* 0x0000007154031210 */ /* 0x000fe60007ffe0ff */
[----:B---3--:R-:W-:Y:S01]  /*8640*/  @P1 IMAD.IADD R0, R99, 0x1, R4 ;  /* 0x0000000163001824 */ /* 0x008fe200078e0204 */
[----:B------:R-:W-:Y:S06]  /*8650*/  @P0 BRA `(.L_x_137) ;  /* 0x00000000000c0947 */ /* 0x000fec0003800000 */
[----:B------:R-:W-:Y:S04]  /*8660*/  SHF.L.U32 R5, R112, 0x1f, RZ ;  /* 0x0000001f70057819 */ /* 0x000fe800000006ff */
[----:B------:R-:W3:Y:S02]  /*8670*/  SYNCS.PHASECHK.TRANS64.TRYWAIT P0, [R2+URZ+0x100], R5 ;  /* 0x00010005020075a7 */ /* 0x000ee400080011ff */
[----:B---3--:R-:W-:Y:S05]  /*8680*/  @!P0 BRA `(.L_x_138) ;  /* 0x0000001c00808947 */ /* 0x008fea0003800000 */
.L_x_137:
[----:B------:R-:W-:Y:S05]  /*8690*/  BSYNC B0 ;  /* 0x0000000000007941 */ /* 0x000fea0003800000 */
.L_x_136:
[----:B------:R-:W-:Y:S11]  /*86a0*/  ISETP.NE.AND P0, PT, R114, RZ, PT ;  /* 0x000000ff7200720c */ /* 0x000ff60003f05270 */
[----:B------:R-:W-:Y:S02]  /*86b0*/  @!UPT UIADD3 URZ, UPT, UPT, URZ, URZ, URZ ;  /* 0x000000fffffff290 */ /* 0x000fe4000fffe0ff */
[----:B------:R4:W1:Y:S04]  /*86c0*/  @P0 LDS.128 R48, [R113] ;  /* 0x0000000071300984 */ /* 0x0008680000000c00 */
[----:B------:R4:W1:Y:S04]  /*86d0*/  @P0 LDS.128 R64, [R3+0x20] ;  /* 0x0000200003400984 */ /* 0x0008680000000c00 */
[----:B------:R4:W1:Y:S04]  /*86e0*/  @P0 LDS.128 R56, [R4+0x10] ;  /* 0x0000100004380984 */ /* 0x0008680000000c00 */
[----:B------:R4:W1:Y:S02]  /*86f0*/  @P0 LDS.128 R72, [R0+0x10] ;  /* 0x0000100000480984 */ /* 0x0008640000000c00 */
.L_x_135:
[----:B------:R-:W-:Y:S05]  /*8700*/  BSYNC B1 ;  /* 0x0000000000017941 */ /* 0x000fea0003800000 */
.L_x_134:
[----:B---34-:R-:W-:Y:S05]  /*8710*/  VIADD R0, R39, 0x20 ;  /* 0x0000002027007836 */ /* 0x018fea0000000000 */
[----:B------:R-:W-:Y:S04]  /*8720*/  SHF.R.U32.HI R0, RZ, 0x15, R0 ;  /* 0x00000015ff007819 */ /* 0x000fe80000011600 */
[----:B------:R-:W-:Y:S11]  /*8730*/  LOP3.LUT P0, RZ, R0, 0x3, R89, 0x48, !PT ;  /* 0x0000000300ff7812 */ /* 0x000ff60007804859 */
[----:B------:R-:W-:Y:S02]  /*8740*/  @!UPT UIADD3 URZ, UPT, UPT, URZ, URZ, URZ ;  /* 0x000000fffffff290 */ /* 0x000fe4000fffe0ff */
[----:B------:R-:W-:Y:S05]  /*8750*/  @!P0 BRA `(.L_x_139) ;  /* 0x0000000000408947 */ /* 0x000fea0003800000 */
[----:B------:R-:W3:Y:S01]  /*8760*/  LDCU.64 UR8, c[0x4][0x70] ;  /* 0x01000e00ff0877ac */ /* 0x000ee20008000a00 */
[----:B------:R-:W-:Y:S01]  /*8770*/  MOV R3, 0x0 ;  /* 0x0000000000037802 */ /* 0x000fe20000000f00 */
[----:B------:R-:W-:Y:S02]  /*8780*/  HFMA2 R12, -RZ, RZ, 0, 5.9604644775390625e-08 ;  /* 0x00000001ff0c7431 */ /* 0x000fe400000001ff */
[----:B------:R-:W-:Y:S02]  /*8790*/  IMAD.MOV.U32 R8, RZ, RZ, 0x192 ;  /* 0x00000192ff087424 */ /* 0x000fe400078e00ff */
[----:B------:R-:W-:Y:S01]  /*87a0*/  IMAD.MOV.U32 R13, RZ, RZ, RZ ;  /* 0x000000ffff0d7224 */ /* 0x000fe200078e00ff */
[----:B------:R-:W4:Y:S01]  /*87b0*/  LDCU.64 UR6, c[0x4][0x78] ;  /* 0x01000f00ff0677ac */ /* 0x000f220008000a00 */
[----:B------:R-:W1:Y:S01]  /*87c0*/  LDC.64 R2, c[0x4][R3] ;  /* 0x0100000003027b82 */ /* 0x000e620000000a00 */
[----:B------:R-:W5:Y:S01]  /*87d0*/  LDCU.64 UR4, c[0x4][0x10] ;  /* 0x01000200ff0477ac */ /* 0x000f620008000a00 */
[----:B---3--:R-:W-:Y:S01]  /*87e0*/  MOV R5, UR9 ;  /* 0x0000000900057c02 */ /* 0x008fe20008000f00 */
[----:B------:R-:W-:Y:S01]  /*87f0*/  IMAD.U32 R4, RZ, RZ, UR8 ;  /* 0x00000008ff047e24 */ /* 0x000fe2000f8e00ff */
[----:B----4-:R-:W-:Y:S01]  /*8800*/  MOV R7, UR7 ;  /* 0x0000000700077c02 */ /* 0x010fe20008000f00 */
[----:B------:R-:W-:Y:S01]  /*8810*/  IMAD.U32 R6, RZ, RZ, UR6 ;  /* 0x00000006ff067e24 */ /* 0x000fe2000f8e00ff */
[----:B-----5:R-:W-:Y:S01]  /*8820*/  MOV R11, UR5 ;  /* 0x00000005000b7c02 */ /* 0x020fe20008000f00 */
[----:B------:R-:W-:Y:S02]  /*8830*/  IMAD.U32 R10, RZ, RZ, UR4 ;  /* 0x00000004ff0a7e24 */ /* 0x000fe4000f8e00ff */
[----:B------:R-:W-:Y:S07]  /*8840*/  LEPC R20, `(.L_x_139) ;  /* 0x000000001014794e */ /* 0x000fee0000000000 */
[----:B-12---:R-:W-:Y:S05]  /*8850*/  CALL.ABS.NOINC R2 ;  /* 0x0000000002007343 */ /* 0x006fea0003c00000 */
.L_x_139:
[----:B------:R-:W-:Y:S01]  /*8860*/  ISETP.NE.AND P0, PT, R101, RZ, PT ;  /* 0x000000ff6500720c */ /* 0x000fe20003f05270 */
[----:B------:R-:W-:Y:S05]  /*8870*/  WARPSYNC.ALL ;  /* 0x0000000000007948 */ /* 0x000fea0003800000 */
[----:B------:R-:W-:Y:S01]  /*8880*/  R2UR UR4, R39 ;  /* 0x00000000270472ca */ /* 0x000fe200000e0000 */
[----:B------:R-:W-:Y:S01]  /*8890*/  BSSY.RECONVERGENT B0, `(.L_x_140) ;  /* 0x0000090000007945 */ /* 0x000fe20003800200 */
[C---:B-1----:R-:W-:Y:S02]  /*88a0*/  SHF.L.U32 R40, R48.reuse, 0x10, RZ ;  /* 0x0000001030287819 */ /* 0x042fe400000006ff */
[----:B------:R-:W-:Y:S02]  /*88b0*/  LOP3.LUT R42, R48, 0xffff0000, RZ, 0xc0, !PT ;  /* 0xffff0000302a7812 */ /* 0x000fe400078ec0ff */
[C---:B------:R-:W-:Y:S02]  /*88c0*/  SHF.L.U32 R43, R49.reuse, 0x10, RZ ;  /* 0x00000010312b7819 */ /* 0x040fe400000006ff */
[----:B------:R-:W-:Y:S02]  /*88d0*/  LOP3.LUT R44, R49, 0xffff0000, RZ, 0xc0, !PT ;  /* 0xffff0000312c7812 */ /* 0x000fe400078ec0ff */
[C---:B------:R-:W-:Y:S02]  /*88e0*/  SHF.L.U32 R45, R50.reuse, 0x10, RZ ;  /* 0x00000010322d7819 */ /* 0x040fe400000006ff */
[----:B--2---:R-:W-:Y:S01]  /*88f0*/  LOP3.LUT R46, R50, 0xffff0000, RZ, 0xc0, !PT ;  /* 0xffff0000322e7812 */ /* 0x004fe200078ec0ff */
[----:B------:R-:W1:Y:S01]  /*8900*/  LDTM.x32 R4, tmem[UR4+0x20] ;  /* 0x00002004000479ee */ /* 0x000e6200082c0000 */
[C---:B------:R-:W-:Y:S01]  /*8910*/  SHF.L.U32 R47, R51.reuse, 0x10, RZ ;  /* 0x00000010332f7819 */ /* 0x040fe200000006ff */
[----:B------:R-:W-:Y:S01]  /*8920*/  USHF.L.U32 UR4, UR45, 0xd, URZ ;  /* 0x0000000d2d047899 */ /* 0x000fe200080006ff */
[----:B------:R-:W-:Y:S01]  /*8930*/  LOP3.LUT R48, R51, 0xffff0000, RZ, 0xc0, !PT ;  /* 0xffff000033307812 */ /* 0x000fe200078ec0ff */
[----:B------:R-:W-:Y:S01]  /*8940*/  NOP ;  /* 0x0000000000007918 */ /* 0x000fe20000000000 */
[C---:B------:R-:W-:Y:S02]  /*8950*/  SHF.L.U32 R49, R56.reuse, 0x10, RZ ;  /* 0x0000001038317819 */ /* 0x040fe400000006ff */
[----:B------:R-:W-:Y:S02]  /*8960*/  LOP3.LUT R51, R56, 0xffff0000, RZ, 0xc0, !PT ;  /* 0xffff000038337812 */ /* 0x000fe400078ec0ff */
[C---:B------:R-:W-:Y:S02]  /*8970*/  SHF.L.U32 R50, R57.reuse, 0x10, RZ ;  /* 0x0000001039327819 */ /* 0x040fe400000006ff */
[----:B------:R-:W-:Y:S02]  /*8980*/  LOP3.LUT R52, R57, 0xffff0000, RZ, 0xc0, !PT ;  /* 0xffff000039347812 */ /* 0x000fe400078ec0ff */
[----:B------:R-:W-:Y:S02]  /*8990*/  IADD3 R111, PT, PT, R100, UR4, RZ ;  /* 0x00000004646f7c10 */ /* 0x000fe4000fffe0ff */
[C---:B------:R-:W-:Y:S02]  /*89a0*/  SHF.L.U32 R53, R58.reuse, 0x10, RZ ;  /* 0x000000103a357819 */ /* 0x040fe400000006ff */
[----:B------:R-:W-:Y:S02]  /*89b0*/  LOP3.LUT R54, R58, 0xffff0000, RZ, 0xc0, !PT ;  /* 0xffff00003a367812 */ /* 0x000fe400078ec0ff */
[C---:B------:R-:W-:Y:S02]  /*89c0*/  SHF.L.U32 R55, R59.reuse, 0x10, RZ ;  /* 0x000000103b377819 */ /* 0x040fe400000006ff */
[----:B------:R-:W-:Y:S02]  /*89d0*/  IADD3 R92, PT, PT, R92, 0x170, RZ ;  /* 0x000001705c5c7810 */ /* 0x000fe40007ffe0ff */
[----:B------:R-:W-:Y:S01]  /*89e0*/  LOP3.LUT R56, R59, 0xffff0000, RZ, 0xc0, !PT ;  /* 0xffff00003b387812 */ /* 0x000fe200078ec0ff */
[C---:B-1----:R-:W-:Y:S01]  /*89f0*/  FMUL R4, R38.reuse, R4 ;  /* 0x0000000426047220 */ /* 0x042fe20000400000 */
[----:B------:R-:W-:Y:S01]  /*8a00*/  IADD3 R110, PT, PT, R85, R111, RZ ;  /* 0x0000006f556e7210 */ /* 0x000fe20007ffe0ff */
[----:B------:R-:W-:Y:S01]  /*8a10*/  FMUL R5, R38, R5 ;  /* 0x0000000526057220 */ /* 0x000fe20000400000 */
[----:B------:R-:W-:Y:S01]  /*8a20*/  SHF.L.U32 R57, R64, 0x10, RZ ;  /* 0x0000001040397819 */ /* 0x000fe200000006ff */
[----:B------:R-:W-:Y:S01]  /*8a30*/  FMUL R6, R38, R6 ;  /* 0x0000000626067220 */ /* 0x000fe20000400000 */
[----:B------:R-:W-:Y:S01]  /*8a40*/  IADD3 R111, PT, PT, R84, R111, RZ ;  /* 0x0000006f546f7210 */ /* 0x000fe20007ffe0ff */
[----:B------:R-:W-:Y:S01]  /*8a50*/  FMUL R7, R38, R7 ;  /* 0x0000000726077220 */ /* 0x000fe20000400000 */
[----:B------:R-:W-:Y:S01]  /*8a60*/  LOP3.LUT R58, R64, 0xffff0000, RZ, 0xc0, !PT ;  /* 0xffff0000403a7812 */ /* 0x000fe200078ec0ff */
[----:B------:R-:W-:Y:S01]  /*8a70*/  FFMA R4, R41, R40, R4 ;  /* 0x0000002829047223 */ /* 0x000fe20000000004 */
[----:B------:R-:W-:Y:S01]  /*8a80*/  SHF.L.U32 R59, R65, 0x10, RZ ;  /* 0x00000010413b7819 */ /* 0x000fe200000006ff */
[----:B------:R-:W-:Y:S01]  /*8a90*/  FMUL R8, R38, R8 ;  /* 0x0000000826087220 */ /* 0x000fe20000400000 */
[----:B------:R-:W-:Y:S01]  /*8aa0*/  LOP3.LUT R92, R92, 0xfefffff8, RZ, 0xc0, !PT ;  /* 0xfefffff85c5c7812 */ /* 0x000fe200078ec0ff */
[----:B------:R-:W-:Y:S01]  /*8ab0*/  FFMA R5, R41, R42, R5 ;  /* 0x0000002a29057223 */ /* 0x000fe20000000005 */
[----:B------:R-:W-:Y:S01]  /*8ac0*/  LOP3.LUT R60, R65, 0xffff0000, RZ, 0xc0, !PT ;  /* 0xffff0000413c7812 */ /* 0x000fe200078ec0ff */
[----:B------:R-:W-:Y:S01]  /*8ad0*/  FMUL R9, R38, R9 ;  /* 0x0000000926097220 */ /* 0x000fe20000400000 */
[----:B------:R-:W-:Y:S01]  /*8ae0*/  SHF.L.U32 R61, R66, 0x10, RZ ;  /* 0x00000010423d7819 */ /* 0x000fe200000006ff */
[----:B------:R1:W-:Y:S01]  /*8af0*/  SYNCS.ARRIVE.TRANS64.RED.A1T0 RZ, [R92+URZ], RZ ;  /* 0x000000ff5cff79a7 */ /* 0x0003e200081004ff */
[----:B------:R-:W-:Y:S01]  /*8b00*/  F2FP.BF16.F32.PACK_AB R84, R5, R4 ;  /* 0x000000040554723e */ /* 0x000fe200000010ff */
[----:B------:R-:W-:Y:S01]  /*8b10*/  FFMA R6, R41, R43, R6 ;  /* 0x0000002b29067223 */ /* 0x000fe20000000006 */
[----:B------:R-:W-:Y:S01]  /*8b20*/  IADD3 R120, PT, PT, R99, R110, RZ ;  /* 0x0000006e63787210 */ /* 0x000fe20007ffe0ff */
[C---:B------:R-:W-:Y:S01]  /*8b30*/  FFMA R7, R41.reuse, R44, R7 ;  /* 0x0000002c29077223 */ /* 0x040fe20000000007 */
[C---:B------:R-:W-:Y:S01]  /*8b40*/  FFMA R8, R41.reuse, R45, R8 ;  /* 0x0000002d29087223 */ /* 0x040fe20000000008 */
[----:B------:R-:W-:Y:S01]  /*8b50*/  FFMA R9, R41, R46, R9 ;  /* 0x0000002e29097223 */ /* 0x000fe20000000009 */
[----:B------:R-:W-:Y:S01]  /*8b60*/  FMUL R10, R38, R10 ;  /* 0x0000000a260a7220 */ /* 0x000fe20000400000 */
[----:B------:R-:W-:Y:S01]  /*8b70*/  LOP3.LUT R62, R66, 0xffff0000, RZ, 0xc0, !PT ;  /* 0xffff0000423e7812 */ /* 0x000fe200078ec0ff */
[C---:B------:R-:W-:Y:S01]  /*8b80*/  FMUL R11, R38.reuse, R11 ;  /* 0x0000000b260b7220 */ /* 0x040fe20000400000 */
[----:B------:R-:W-:Y:S01]  /*8b90*/  F2FP.BF16.F32.PACK_AB R85, R7, R6 ;  /* 0x000000060755723e */ /* 0x000fe200000010ff */
[----:B------:R-:W-:Y:S01]  /*8ba0*/  FFMA R10, R41, R47, R10 ;  /* 0x0000002f290a7223 */ /* 0x000fe2000000000a */
[----:B------:R-:W-:Y:S01]  /*8bb0*/  F2FP.BF16.F32.PACK_AB R86, R9, R8 ;  /* 0x000000080956723e */ /* 0x000fe200000010ff */
[----:B------:R-:W-:Y:S01]  /*8bc0*/  FFMA R11, R41, R48, R11 ;  /* 0x00000030290b7223 */ /* 0x000fe2000000000b */
[C---:B------:R-:W-:Y:S01]  /*8bd0*/  FMUL R0, R38.reuse, R12 ;  /* 0x0000000c26007220 */ /* 0x040fe20000400000 */
[C---:B------:R-:W-:Y:S01]  /*8be0*/  FMUL R2, R38.reuse, R13 ;  /* 0x0000000d26027220 */ /* 0x040fe20000400000 */
[C---:B------:R-:W-:Y:S01]  /*8bf0*/  FMUL R3, R38.reuse, R14 ;  /* 0x0000000e26037220 */ /* 0x040fe20000400000 */
[----:B------:R-:W-:Y:S01]  /*8c00*/  SHF.L.U32 R63, R67, 0x10, RZ ;  /* 0x00000010433f7819 */ /* 0x000fe200000006ff */
[----:B------:R-:W-:Y:S01]  /*8c10*/  FFMA R0, R41, R49, R0 ;  /* 0x0000003129007223 */ /* 0x000fe20000000000 */
[----:B------:R-:W-:Y:S01]  /*8c20*/  F2FP.BF16.F32.PACK_AB R87, R11, R10 ;  /* 0x0000000a0b57723e */ /* 0x000fe200000010ff */
[----:B------:R-:W-:Y:S01]  /*8c30*/  FFMA R2, R41, R51, R2 ;  /* 0x0000003329027223 */ /* 0x000fe20000000002 */
[C---:B------:R-:W-:Y:S01]  /*8c40*/  FMUL R15, R38.reuse, R15 ;  /* 0x0000000f260f7220 */ /* 0x040fe20000400000 */
[C---:B------:R-:W-:Y:S01]  /*8c50*/  FMUL R12, R38.reuse, R16 ;  /* 0x00000010260c7220 */ /* 0x040fe20000400000 */
[----:B------:R-:W-:Y:S01]  /*8c60*/  FMUL R13, R38, R17 ;  /* 0x00000011260d7220 */ /* 0x000fe20000400000 */
[----:B------:R1:W-:Y:S01]  /*8c70*/  STS.128 [R100+UR4], R84 ;  /* 0x0000005464007988 */ /* 0x0003e20008000c04 */
[----:B------:R-:W-:Y:S01]  /*8c80*/  LOP3.LUT R64, R67, 0xffff0000, RZ, 0xc0, !PT ;  /* 0xffff000043407812 */ /* 0x000fe200078ec0ff */
[C---:B------:R-:W-:Y:S01]  /*8c90*/  FFMA R3, R41.reuse, R50, R3 ;  /* 0x0000003229037223 */ /* 0x040fe20000000003 */
[----:B------:R-:W-:Y:S01]  /*8ca0*/  SHF.L.U32 R65, R72, 0x10, RZ ;  /* 0x0000001048417819 */ /* 0x000fe200000006ff */
[C---:B------:R-:W-:Y:S01]  /*8cb0*/  FFMA R15, R41.reuse, R52, R15 ;  /* 0x00000034290f7223 */ /* 0x040fe2000000000f */
[----:B------:R-:W-:Y:S01]  /*8cc0*/  F2FP.BF16.F32.PACK_AB R104, R2, R0 ;  /* 0x000000000268723e */ /* 0x000fe200000010ff */
[C---:B------:R-:W-:Y:S01]  /*8cd0*/  FFMA R12, R41.reuse, R53, R12 ;  /* 0x00000035290c7223 */ /* 0x040fe2000000000c */
[C---:B------:R-:W-:Y:S01]  /*8ce0*/  FFMA R13, R41.reuse, R54, R13 ;  /* 0x00000036290d7223 */ /* 0x040fe2000000000d */
[C---:B------:R-:W-:Y:S01]  /*8cf0*/  FMUL R14, R38.reuse, R18 ;  /* 0x00000012260e7220 */ /* 0x040fe20000400000 */
[C---:B------:R-:W-:Y:S01]  /*8d00*/  FMUL R19, R38.reuse, R19 ;  /* 0x0000001326137220 */ /* 0x040fe20000400000 */
[C---:B------:R-:W-:Y:S01]  /*8d10*/  FMUL R16, R38.reuse, R20 ;  /* 0x0000001426107220 */ /* 0x040fe20000400000 */
[C---:B------:R-:W-:Y:S01]  /*8d20*/  FMUL R17, R38.reuse, R21 ;  /* 0x0000001526117220 */ /* 0x040fe20000400000 */
[C---:B------:R-:W-:Y:S01]  /*8d30*/  FFMA R14, R41.reuse, R55, R14 ;  /* 0x00000037290e7223 */ /* 0x040fe2000000000e */
        /* <DEDUP_REMOVED lines=9> */
[----:B------:R-:W-:Y:S01]  /*8dd0*/  FFMA R23, R41, R60, R23 ;  /* 0x0000003c29177223 */ /* 0x000fe20000000017 */
[C---:B------:R-:W-:Y:S01]  /*8de0*/  FMUL R27, R38.reuse, R27 ;  /* 0x0000001b261b7220 */ /* 0x040fe20000400000 */
[----:B------:R-:W-:Y:S01]  /*8df0*/  F2FP.BF16.F32.PACK_AB R105, R15, R3 ;  /* 0x000000030f69723e */ /* 0x000fe200000010ff */
[----:B------:R-:W-:Y:S01]  /*8e00*/  FFMA R20, R41, R61, R20 ;  /* 0x0000003d29147223 */ /* 0x000fe20000000014 */
[----:B------:R-:W-:Y:S01]  /*8e10*/  F2FP.BF16.F32.PACK_AB R106, R13, R12 ;  /* 0x0000000c0d6a723e */ /* 0x000fe200000010ff */
[----:B------:R-:W-:Y:S01]  /*8e20*/  FMUL R24, R38, R28 ;  /* 0x0000001c26187220 */ /* 0x000fe20000400000 */
[----:B------:R-:W-:Y:S01]  /*8e30*/  F2FP.BF16.F32.PACK_AB R107, R19, R14 ;  /* 0x0000000e136b723e */ /* 0x000fe200000010ff */
[----:B------:R-:W-:Y:S01]  /*8e40*/  FFMA R21, R41, R62, R21 ;  /* 0x0000003e29157223 */ /* 0x000fe20000000015 */
[----:B------:R-:W-:Y:S01]  /*8e50*/  LOP3.LUT R66, R72, 0xffff0000, RZ, 0xc0, !PT ;  /* 0xffff000048427812 */ /* 0x000fe200078ec0ff */
[C---:B------:R-:W-:Y:S01]  /*8e60*/  FMUL R25, R38.reuse, R29 ;  /* 0x0000001d26197220 */ /* 0x040fe20000400000 */
[----:B------:R-:W-:Y:S01]  /*8e70*/  SHF.L.U32 R67, R73, 0x10, RZ ;  /* 0x0000001049437819 */ /* 0x000fe200000006ff */
[----:B------:R1:W-:Y:S01]  /*8e80*/  STS.128 [R110+0x10], R104 ;  /* 0x000010686e007388 */ /* 0x0003e20000000c00 */
[----:B------:R-:W-:Y:S01]  /*8e90*/  FFMA R22, R41, R63, R22 ;  /* 0x0000003f29167223 */ /* 0x000fe20000000016 */
[----:B------:R-:W-:Y:S01]  /*8ea0*/  LOP3.LUT R68, R73, 0xffff0000, RZ, 0xc0, !PT ;  /* 0xffff000049447812 */ /* 0x000fe200078ec0ff */
[----:B------:R-:W-:Y:S01]  /*8eb0*/  FMUL R26, R38, R30 ;  /* 0x0000001e261a7220 */ /* 0x000fe20000400000 */
[C---:B------:R-:W-:Y:S01]  /*8ec0*/  FFMA R27, R41.reuse, R64, R27 ;  /* 0x00000040291b7223 */ /* 0x040fe2000000001b */
[----:B------:R-:W-:Y:S01]  /*8ed0*/  SHF.L.U32 R69, R74, 0x10, RZ ;  /* 0x000000104a457819 */ /* 0x000fe200000006ff */
[----:B------:R-:W-:Y:S01]  /*8ee0*/  FMUL R31, R38, R31 ;  /* 0x0000001f261f7220 */ /* 0x000fe20000400000 */
[C---:B------:R-:W-:Y:S01]  /*8ef0*/  FFMA R24, R41.reuse, R65, R24 ;  /* 0x0000004129187223 */ /* 0x040fe20000000018 */
[----:B------:R-:W-:Y:S01]  /*8f00*/  LOP3.LUT R70, R74, 0xffff0000, RZ, 0xc0, !PT ;  /* 0xffff00004a467812 */ /* 0x000fe200078ec0ff */
[C---:B------:R-:W-:Y:S01]  /*8f10*/  FMUL R28, R38.reuse, R32 ;  /* 0x00000020261c7220 */ /* 0x040fe20000400000 */
[----:B------:R-:W-:Y:S01]  /*8f20*/  FFMA R25, R41, R66, R25 ;  /* 0x0000004229197223 */ /* 0x000fe20000000019 */
[----:B------:R-:W-:Y:S01]  /*8f30*/  SHF.L.U32 R71, R75, 0x10, RZ ;  /* 0x000000104b477819 */ /* 0x000fe200000006ff */
[C---:B------:R-:W-:Y:S01]  /*8f40*/  FMUL R29, R38.reuse, R33 ;  /* 0x00000021261d7220 */ /* 0x040fe20000400000 */
[----:B------:R-:W-:Y:S01]  /*8f50*/  FFMA R26, R41, R67, R26 ;  /* 0x00000043291a7223 */ /* 0x000fe2000000001a */
[----:B------:R-:W-:Y:S01]  /*8f60*/  LOP3.LUT R72, R75, 0xffff0000, RZ, 0xc0, !PT ;  /* 0xffff00004b487812 */ /* 0x000fe200078ec0ff */
        /* <DEDUP_REMOVED lines=8> */
[----:B------:R-:W-:Y:S01]  /*8ff0*/  FFMA R30, R41, R71, R30 ;  /* 0x00000047291e7223 */ /* 0x000fe2000000001e */
[----:B------:R-:W-:Y:S01]  /*9000*/  F2FP.BF16.F32.PACK_AB R115, R27, R22 ;  /* 0x000000161b73723e */ /* 0x000fe200000010ff */
[----:B------:R-:W-:Y:S01]  /*9010*/  FFMA R35, R41, R72, R35 ;  /* 0x0000004829237223 */ /* 0x000fe20000000023 */
[----:B------:R-:W-:Y:S02]  /*9020*/  F2FP.BF16.F32.PACK_AB R116, R25, R24 ;  /* 0x000000181974723e */ /* 0x000fe400000010ff */
[----:B------:R-:W-:Y:S01]  /*9030*/  F2FP.BF16.F32.PACK_AB R117, R31, R26 ;  /* 0x0000001a1f75723e */ /* 0x000fe200000010ff */
[----:B------:R1:W-:Y:S01]  /*9040*/  STS.128 [R111+0x20], R112 ;  /* 0x000020706f007388 */ /* 0x0003e20000000c00 */
        /* <DEDUP_REMOVED lines=8> */
[----:B--2---:R-:W2:Y:S02]  /*90d0*/  FENCE.VIEW.ASYNC.S ;  /* 0x00000000000073c6 */ /* 0x004ea40000000000 */
[----:B--2---:R-:W-:Y:S06]  /*90e0*/  BAR.SYNC.DEFER_BLOCKING 0x1, 0x80 ;  /* 0x0042000000007b1d */ /* 0x004fec0000010000 */
[----:B------:R-:W-:Y:S05]  /*90f0*/  @P0 BRA `(.L_x_141) ;  /* 0x0000000000240947 */ /* 0x000fea0003800000 */
[----:B------:R-:W2:Y:S01]  /*9100*/  LDCU.64 UR10, c[0x0][0x348] ;  /* 0x00006900ff0a77ac */ /* 0x000ea20008000a00 */
[----:B------:R-:W-:Y:S02]  /*9110*/  UIADD3 UR9, UPT, UPT, UR49, 0x20, URZ ;  /* 0x0000002031097890 */ /* 0x000fe4000fffe0ff */
[----:B------:R-:W-:Y:S02]  /*9120*/  UIADD3 UR8, UPT, UPT, UR47, 0x200, UR4 ;  /* 0x000002002f087890 */ /* 0x000fe4000fffe004 */
[----:B--2---:R-:W-:Y:S03]  /*9130*/  UIADD3 UR6, UP0, UPT, UR10, 0xa80, URZ ;  /* 0x00000a800a067890 */ /* 0x004fe6000ff1e0ff */
[----:B------:R-:W-:Y:S01]  /*9140*/  UMOV UR10, UR50 ;  /* 0x00000032000a7c82 */ /* 0x000fe20008000000 */
[----:B------:R-:W-:Y:S03]  /*9150*/  UIADD3.X UR7, UPT, UPT, URZ, UR11, URZ, UP0, !UPT ;  /* 0x0000000bff077290 */ /* 0x000fe600087fe4ff */
[----:B------:R-:W-:Y:S06]  /*9160*/  UMOV UR11, UR36 ;  /* 0x00000024000b7c82 */ /* 0x000fec0008000000 */
[----:B------:R2:W-:Y:S02]  /*9170*/  UTMASTG.3D [UR8], [UR6] ;  /* 0x00000008060073b5 */ /* 0x0005e40008010000 */
[----:B--2---:R0:W-:Y:S02]  /*9180*/  UTMACMDFLUSH ;  /* 0x00000000000079b7 */ /* 0x0041e40000000000 */
.L_x_141:
[----:B------:R-:W-:Y:S05]  /*9190*/  BSYNC.RECONVERGENT B0 ;  /* 0x0000000000007941 */ /* 0x000fea0003800200 */
.L_x_140:
[----:B------:R-:W-:Y:S01]  /*91a0*/  UIADD3 UR4, UPT, UPT, UR45, 0x1, URZ ;  /* 0x000000012d047890 */ /* 0x000fe2000fffe0ff */
[----:B------:R-:W-:Y:S03]  /*91b0*/  BSSY.RECONVERGENT B0, `(.L_x_142) ;  /* 0x0000008000007945 */ /* 0x000fe60003800200 */
[----:B------:R-:W-:Y:S04]  /*91c0*/  UISETP.NE.AND UP0, UPT, UR4, 0x3, UPT ;  /* 0x000000030400788c */ /* 0x000fe8000bf05270 */
[----:B------:R-:W-:Y:S02]  /*91d0*/  UISETP.EQ.XOR UP1, UPT, UR44, 0x3, !UP0 ;  /* 0x000000032c00788c */ /* 0x000fe4000c722a70 */
[----:B------:R-:W-:Y:S02]  /*91e0*/  USEL UR46, UR4, URZ, UP0 ;  /* 0x000000ff042e7287 */ /* 0x000fe40008000000 */
[----:B------:R-:W-:Y:S04]  /*91f0*/  USEL UR5, URZ, 0x1, !UP1 ;  /* 0x00000001ff057887 */ /* 0x000fe8000c800000 */
[----:B------:R-:W-:Y:S01]  /*9200*/  ULOP3.LUT UR54, UR54, UR5, URZ, 0x3c, !UPT ;  /* 0x0000000536367292 */ /* 0x000fe2000f8e3cff */
[----:B------:R-:W-:Y:S11]  /*9210*/  @P0 BRA `(.L_x_143) ;  /* 0x0000000000040947 */ /* 0x000ff60003800000 */
[----:B------:R-:W-:Y:S04]  /*9220*/  DEPBAR.LE SB0, 0x1 ;  /* 0x000080400000791a */ /* 0x000fe80000000000 */
.L_x_143:
[----:B------:R-:W-:Y:S05]  /*9230*/  BSYNC.RECONVERGENT B0 ;  /* 0x0000000000007941 */ /* 0x000fea0003800200 */
.L_x_142:
[----:B------:R-:W-:Y:S01]  /*9240*/  BAR.SYNC.DEFER_BLOCKING 0x1, 0x80 ;  /* 0x0042000000007b1d */ /* 0x000fe20000010000 */
[----:B------:R-:W-:Y:S01]  /*9250*/  UISETP.NE.AND UP0, UPT, UR53, -0x2, UPT ;  /* 0xfffffffe3500788c */ /* 0x000fe2000bf05270 */
[----:B------:R-:W-:Y:S08]  /*9260*/  IADD3 R0, PT, PT, R36, 0x1, RZ ;  /* 0x0000000124007810 */ /* 0x000ff00007ffe0ff */
[----:B------:R-:W-:Y:S05]  /*9270*/  BRA.U !UP0, `(.L_x_144) ;  /* 0x0000000108287547 */ /* 0x000fea000b800000 */
[----:B------:R-:W-:Y:S01]  /*9280*/  ISETP.NE.AND P0, PT, R109, RZ, PT ;  /* 0x000000ff6d00720c */ /* 0x000fe20003f05270 */
[----:B------:R-:W-:Y:S01]  /*9290*/  IMAD.U32 R3, RZ, RZ, UR52 ;  /* 0x00000034ff037e24 */ /* 0x000fe2000f8e00ff */
[----:B------:R-:W-:Y:S01]  /*92a0*/  UIADD3 UR4, UPT, UPT, UR52, 0x1, URZ ;  /* 0x0000000134047890 */ /* 0x000fe2000fffe0ff */
[----:B------:R-:W-:Y:S03]  /*92b0*/  IMAD.U32 R2, RZ, RZ, UR60 ;  /* 0x0000003cff027e24 */ /* 0x000fe6000f8e00ff */
[----:B------:R-:W-:Y:S04]  /*92c0*/  UISETP.NE.AND UP0, UPT, UR4, 0x3, UPT ;  /* 0x000000030400788c */ /* 0x000fe8000bf05270 */
[----:B------:R-:W-:Y:S03]  /*92d0*/  USEL UR52, UR4, URZ, UP0 ;  /* 0x000000ff04347287 */ /* 0x000fe60008000000 */
[----:B------:R-:W-:Y:S05]  /*92e0*/  @P0 LEA R3, R3, UR47, 0x3 ;  /* 0x0000002f03030c11 */ /* 0x000fea000f8e18ff */
[----:B------:R-:W-:Y:S05]  /*92f0*/  @P0 VIADD R3, R3, 0x118 ;  /* 0x0000011803030836 */ /* 0x000fea0000000000 */
[----:B------:R-:W-:Y:S04]  /*9300*/  @P0 PRMT R2, R2, 0x654, R3 ;  /* 0x0000065402020816 */ /* 0x000fe80000000003 */
[----:B------:R2:W-:Y:S03]  /*9310*/  @P0 SYNCS.ARRIVE.TRANS64.RED.A1T0 RZ, [R2+URZ], RZ ;  /* 0x000000ff02ff09a7 */ /* 0x0005e600081004ff */
.L_x_144:
[----:B------:R-:W-:Y:S01]  /*9320*/  R2UR UR6, R108 ;  /* 0x000000006c0672ca */ /* 0x000fe200000e0000 */
[----:B------:R-:W-:Y:S01]  /*9330*/  UIADD3 UR53, UPT, UPT, UR53, 0x2, URZ ;  /* 0x0000000235357890 */ /* 0x000fe2000fffe0ff */
[----:B------:R-:W-:Y:S02]  /*9340*/  R2UR UR5, R90 ;  /* 0x000000005a0572ca */ /* 0x000fe400000e0000 */
[----:B------:R-:W-:Y:S02]  /*9350*/  R2UR UR4, R91 ;  /* 0x000000005b0472ca */ /* 0x000fe400000e0000 */
[----:B------:R-:W-:Y:S02]  /*9360*/  R2UR UR36, R102 ;  /* 0x00000000662472ca */ /* 0x000fe400000e0000 */
[----:B------:R-:W-:Y:S02]  /*9370*/  ISETP.NE.AND P0, PT, R94, 0x2, PT ;  /* 0x000000025e00780c */ /* 0x000fe40003f05270 */
[----:B------:R-:W-:Y:S02]  /*9380*/  ISETP.NE.AND P1, PT, R0, 0x2, PT ;  /* 0x000000020000780c */ /* 0x000fe40003f25270 */
[----:B--2---:R-:W-:Y:S01]  /*9390*/  SEL R2, RZ, 0x1, P0 ;  /* 0x00000001ff027807 */ /* 0x004fe20000000000 */
[----:B------:R-:W-:Y:S01]  /*93a0*/  UISETP.NE.AND UP0, UPT, UR6, URZ, UPT ;  /* 0x000000ff0600728c */ /* 0x000fe2000bf05270 */
[----:B------:R-:W-:Y:S01]  /*93b0*/  SEL R3, RZ, 0x1, P1 ;  /* 0x00000001ff037807 */ /* 0x000fe20000800000 */
[----:B------:R-:W-:Y:S01]  /*93c0*/  UIADD3 UR25, UPT, UPT, UR37, UR5, URZ ;  /* 0x0000000525197290 */ /* 0x000fe2000fffe0ff */
[----:B------:R-:W-:Y:S01]  /*93d0*/  LOP3.LUT R97, R97, R2, RZ, 0x3c, !PT ;  /* 0x0000000261617212 */ /* 0x000fe200078e3cff */
[----:B------:R-:W-:Y:S01]  /*93e0*/  UIADD3 UR26, UPT, UPT, UR38, UR4, URZ ;  /* 0x00000004261a7290 */ /* 0x000fe2000fffe0ff */
[----:B------:R-:W-:Y:S02]  /*93f0*/  LOP3.LUT R98, R98, R3, RZ, 0x3c, !PT ;  /* 0x0000000362627212 */ /* 0x000fe400078e3cff */
[----:B------:R-:W-:Y:S02]  /*9400*/  SEL R94, R94, RZ, P0 ;  /* 0x000000ff5e5e7207 */ /* 0x000fe40000000000 */
[----:B------:R-:W-:Y:S01]  /*9410*/  SEL R36, R0, RZ, P1 ;  /* 0x000000ff00247207 */ /* 0x000fe20000800000 */
[----:B------:R-:W-:Y:S06]  /*9420*/  BRA.U UP0, `(.L_x_145) ;  /* 0xffffffd5009c7547 */ /* 0x000fec000b83ffff */
[----:B------:R-:W2:Y:S01]  /*9430*/  LDCU.64 UR4, c[0x0][0xc88] ;  /* 0x00019100ff0477ac */ /* 0x000ea20008000a00 */
[----:B------:R-:W3:Y:S01]  /*9440*/  LDCU.64 UR6, c[0x0][0xc90] ;  /* 0x00019200ff0677ac */ /* 0x000ee20008000a00 */
[----:B--2---:R-:W-:Y:S02]  /*9450*/  ISETP.NE.U32.AND P2, PT, RZ, UR4, PT ;  /* 0x00000004ff007c0c */ /* 0x004fe4000bf45070 */
[----:B---3--:R-:W-:Y:S02]  /*9460*/  ISETP.NE.U32.AND P1, PT, RZ, UR6, PT ;  /* 0x00000006ff007c0c */ /* 0x008fe4000bf25070 */
[----:B------:R-:W-:Y:S02]  /*9470*/  ISETP.NE.AND.EX P2, PT, RZ, UR5, PT, P2 ;  /* 0x00000005ff007c0c */ /* 0x000fe4000bf45320 */
[----:B------:R-:W-:-:S13]  /*9480*/  ISETP.NE.AND.EX P0, PT, RZ, UR7, PT, P1 ;  /* 0x00000007ff007c0c */ /* 0x000fda000bf05310 */
[----:B------:R-:W-:Y:S05]  /*9490*/  @P2 BRA P0, `(.L_x_146) ;  /* 0x00000000003c2947 */ /* 0x000fea0000000000 */
[----:B------:R-:W-:-:S13]  /*94a0*/  ISETP.NE.AND.EX P1, PT, RZ, UR7, PT, P1 ;  /* 0x00000007ff007c0c */ /* 0x000fda000bf25310 */
[----:B------:R-:W-:Y:S05]  /*94b0*/  @P1 BRA `(.L_x_147) ;  /* 0x00000000000c1947 */ /* 0x000fea0003800000 */
[----:B------:R-:W-:-:S13]  /*94c0*/  FSETP.NEU.AND P0, PT, R41, RZ, PT ;  /* 0x000000ff2900720b */ /* 0x000fda0003f0d000 */
[----:B------:R-:W-:Y:S05]  /*94d0*/  @!P0 EXIT ;  /* 0x000000000000894d */ /* 0x000fea0003800000 */
[----:B------:R-:W-:Y:S05]  /*94e0*/  BRA `(.L_x_146) ;  /* 0x0000000000287947 */ /* 0x000fea0003800000 */
.L_x_147:
[----:B------:R-:W-:Y:S01]  /*94f0*/  ISETP.NE.AND P0, PT, R93, RZ, PT ;  /* 0x000000ff5d00720c */ /* 0x000fe20003f05270 */
[----:B------:R-:W-:-:S12]  /*9500*/  BSSY.RECONVERGENT B0, `(.L_x_146) ;  /* 0x0000008000007945 */ /* 0x000fd80003800200 */
[----:B------:R-:W-:Y:S05]  /*9510*/  @P0 BRA `(.L_x_148) ;  /* 0x0000000000100947 */ /* 0x000fea0003800000 */
[----:B------:R-:W-:-:S04]  /*9520*/  ISETP.NE.U32.AND P0, PT, RZ, UR4, PT ;  /* 0x00000004ff007c0c */ /* 0x000fc8000bf05070 */
[----:B------:R-:W-:-:S13]  /*9530*/  ISETP.NE.AND.EX P0, PT, RZ, UR5, PT, P0 ;  /* 0x00000005ff007c0c */ /* 0x000fda000bf05300 */
[----:B------:R-:W-:Y:S05]  /*9540*/  @!P0 EXIT ;  /* 0x000000000000894d */ /* 0x000fea0003800000 */
[----:B------:R-:W-:Y:S05]  /*9550*/  BRA `(.L_x_149) ;  /* 0x0000000000087947 */ /* 0x000fea0003800000 */
.L_x_148:
[----:B------:R-:W-:-:S13]  /*9560*/  FSETP.NEU.AND P0, PT, R41, RZ, PT ;  /* 0x000000ff2900720b */ /* 0x000fda0003f0d000 */
[----:B------:R-:W-:Y:S05]  /*9570*/  @!P0 EXIT ;  /* 0x000000000000894d */ /* 0x000fea0003800000 */
.L_x_149:
[----:B------:R-:W-:Y:S05]  /*9580*/  BSYNC.RECONVERGENT B0 ;  /* 0x0000000000007941 */ /* 0x000fea0003800200 */
.L_x_146:
[----:B------:R-:W-:Y:S01]  /*9590*/  ULEA UR6, UR52, UR47, 0x3 ;  /* 0x0000002f34067291 */ /* 0x000fe2000f8e18ff */
[----:B------:R-:W-:-:S04]  /*95a0*/  DEPBAR.LE SB0, 0x0 ;  /* 0x000080000000791a */ /* 0x000fc80000000000 */
[----:B------:R-:W-:-:S04]  /*95b0*/  UIADD3 UR6, UPT, UPT, UR6, 0x118, URZ ;  /* 0x0000011806067890 */ /* 0x000fc8000fffe0ff */
[----:B------:R-:W-:-:S09]  /*95c0*/  UPRMT UR6, UR60, 0x654, UR6 ;  /* 0x000006543c067896 */ /* 0x000fd20008000006 */
[----:B------:R-:W-:Y:S01]  /*95d0*/  SYNCS.ARRIVE.TRANS64.RED.A1T0 RZ, [UR6], RZ ;  /* 0x000000ffffff79a7 */ /* 0x000fe20008100406 */
[----:B------:R-:W-:Y:S05]  /*95e0*/  EXIT ;  /* 0x000000000000794d */ /* 0x000fea0003800000 */
.L_x_25:
[----:B--2---:R2:W3:Y:S02]  /*95f0*/  SYNCS.PHASECHK.TRANS64.TRYWAIT P0, [R3+URZ+0x190], R2 ;  /* 0x00019002030075a7 */ /* 0x0044e400080011ff */
[----:B---3--:R-:W-:Y:S05]  /*9600*/  @!P0 NANOSLEEP.SYNCS 0x989680 ;  /* 0x009896800000895d */ /* 0x008fea0003900000 */
[----:B------:R-:W3:Y:S02]  /*9610*/  @!P0 SYNCS.PHASECHK.TRANS64 P0, [R3+URZ+0x190], R2 ;  /* 0x00019002030085a7 */ /* 0x000ee400080010ff */
[----:B---3--:R-:W-:Y:S05]  /*9620*/  @!P0 BRA `(.L_x_25) ;  /* 0xfffffffc00f08947 */ /* 0x008fea000383ffff */
[----:B------:R-:W-:Y:S05]  /*9630*/  BRA `(.L_x_150) ;  /* 0xffffff8400f47947 */ /* 0x000fea000383ffff */
.L_x_28:
[----:B-1----:R-:W-:-:S07]  /*9640*/  MOV R0, UR5 ;  /* 0x0000000500007c02 */ /* 0x002fce0008000f00 */
.L_x_151:
[----:B-1----:R1:W2:Y:S02]  /*9650*/  SYNCS.PHASECHK.TRANS64.TRYWAIT P0, [R0+URZ+0x80], R3 ;  /* 0x00008003000075a7 */ /* 0x0022a400080011ff */
[----:B--2---:R-:W-:Y:S05]  /*9660*/  @!P0 NANOSLEEP.SYNCS 0x989680 ;  /* 0x009896800000895d */ /* 0x004fea0003900000 */
[----:B------:R-:W2:Y:S02]  /*9670*/  @!P0 SYNCS.PHASECHK.TRANS64 P0, [R0+URZ+0x80], R3 ;  /* 0x00008003000085a7 */ /* 0x000ea400080010ff */
[----:B--2---:R-:W-:Y:S05]  /*9680*/  @!P0 BRA `(.L_x_151) ;  /* 0xfffffffc00f08947 */ /* 0x004fea000383ffff */
[----:B------:R-:W-:Y:S05]  /*9690*/  BRA `(.L_x_27) ;  /* 0xffffff8800687947 */ /* 0x000fea000383ffff */
.L_x_37:
[----:B-1----:R-:W-:-:S07]  /*96a0*/  MOV R0, UR7 ;  /* 0x0000000700007c02 */ /* 0x002fce0008000f00 */
.L_x_152:
[----:B-1----:R1:W2:Y:S02]  /*96b0*/  SYNCS.PHASECHK.TRANS64.TRYWAIT P0, [R0+URZ+0x80], R3 ;  /* 0x00008003000075a7 */ /* 0x0022a400080011ff */
[----:B--2---:R-:W-:Y:S05]  /*96c0*/  @!P0 NANOSLEEP.SYNCS 0x989680 ;  /* 0x009896800000895d */ /* 0x004fea0003900000 */
[----:B------:R-:W2:Y:S02]  /*96d0*/  @!P0 SYNCS.PHASECHK.TRANS64 P0, [R0+URZ+0x80], R3 ;  /* 0x00008003000085a7 */ /* 0x000ea400080010ff */
[----:B--2---:R-:W-:Y:S05]  /*96e0*/  @!P0 BRA `(.L_x_152) ;  /* 0xfffffffc00f08947 */ /* 0x004fea000383ffff */
[----:B------:R-:W-:Y:S05]  /*96f0*/  BRA `(.L_x_36) ;  /* 0xffffff8c008c7947 */ /* 0x000fea000383ffff */
.L_x_44:
[----:B-1----:R1:W4:Y:S02]  /*9700*/  SYNCS.PHASECHK.TRANS64.TRYWAIT P0, [R3+URZ+0x140], R0 ;  /* 0x00014000030075a7 */ /* 0x00232400080011ff */
[----:B----4-:R-:W-:Y:S05]  /*9710*/  @!P0 NANOSLEEP.SYNCS 0x989680 ;  /* 0x009896800000895d */ /* 0x010fea0003900000 */
[----:B------:R-:W4:Y:S02]  /*9720*/  @!P0 SYNCS.PHASECHK.TRANS64 P0, [R3+URZ+0x140], R0 ;  /* 0x00014000030085a7 */ /* 0x000f2400080010ff */
[----:B----4-:R-:W-:Y:S05]  /*9730*/  @!P0 BRA `(.L_x_44) ;  /* 0xfffffffc00f08947 */ /* 0x010fea000383ffff */
[----:B------:R-:W-:Y:S05]  /*9740*/  BRA `(.L_x_153) ;  /* 0xffffff9000947947 */ /* 0x000fea000383ffff */
.L_x_48:
[----:B-1----:R-:W-:-:S07]  /*9750*/  MOV R0, UR4 ;  /* 0x0000000400007c02 */ /* 0x002fce0008000f00 */
.L_x_154:
[----:B-1----:R1:W2:Y:S02]  /*9760*/  SYNCS.PHASECHK.TRANS64.TRYWAIT P0, [R0+URZ], R3 ;  /* 0x00000003000075a7 */ /* 0x0022a400080011ff */
[----:B--2---:R-:W-:Y:S05]  /*9770*/  @!P0 NANOSLEEP.SYNCS 0x989680 ;  /* 0x009896800000895d */ /* 0x004fea0003900000 */
[----:B------:R-:W2:Y:S02]  /*9780*/  @!P0 SYNCS.PHASECHK.TRANS64 P0, [R0+URZ], R3 ;  /* 0x00000003000085a7 */ /* 0x000ea400080010ff */
[----:B--2---:R-:W-:Y:S05]  /*9790*/  @!P0 BRA `(.L_x_154) ;  /* 0xfffffffc00f08947 */ /* 0x004fea000383ffff */
[----:B------:R-:W-:Y:S05]  /*97a0*/  BRA `(.L_x_155) ;  /* 0xffffff9800407947 */ /* 0x000fea000383ffff */
.L_x_49:
[----:B------:R-:W-:-:S07]  /*97b0*/  MOV R0, UR5 ;  /* 0x0000000500007c02 */ /* 0x000fce0008000f00 */
.L_x_156:
[----:B-1----:R1:W2:Y:S02]  /*97c0*/  SYNCS.PHASECHK.TRANS64.TRYWAIT P0, [R0+URZ], R3 ;  /* 0x00000003000075a7 */ /* 0x0022a400080011ff */
[----:B--2---:R-:W-:Y:S05]  /*97d0*/  @!P0 NANOSLEEP.SYNCS 0x989680 ;  /* 0x009896800000895d */ /* 0x004fea0003900000 */
[----:B------:R-:W2:Y:S02]  /*97e0*/  @!P0 SYNCS.PHASECHK.TRANS64 P0, [R0+URZ], R3 ;  /* 0x00000003000085a7 */ /* 0x000ea400080010ff */
[----:B--2---:R-:W-:Y:S05]  /*97f0*/  @!P0 BRA `(.L_x_156) ;  /* 0xfffffffc00f08947 */ /* 0x004fea000383ffff */
[----:B------:R-:W-:Y:S05]  /*9800*/  BRA `(.L_x_157) ;  /* 0xffffff98004c7947 */ /* 0x000fea000383ffff */
.L_x_50:
[----:B------:R-:W-:-:S07]  /*9810*/  MOV R0, UR5 ;  /* 0x0000000500007c02 */ /* 0x000fce0008000f00 */
.L_x_158:
[----:B-1----:R1:W2:Y:S02]  /*9820*/  SYNCS.PHASECHK.TRANS64.TRYWAIT P0, [R0+URZ], R3 ;  /* 0x00000003000075a7 */ /* 0x0022a400080011ff */
[----:B--2---:R-:W-:Y:S05]  /*9830*/  @!P0 NANOSLEEP.SYNCS 0x989680 ;  /* 0x009896800000895d */ /* 0x004fea0003900000 */
[----:B------:R-:W2:Y:S02]  /*9840*/  @!P0 SYNCS.PHASECHK.TRANS64 P0, [R0+URZ], R3 ;  /* 0x00000003000085a7 */ /* 0x000ea400080010ff */
[----:B--2---:R-:W-:Y:S05]  /*9850*/  @!P0 BRA `(.L_x_158) ;  /* 0xfffffffc00f08947 */ /* 0x004fea000383ffff */
[----:B------:R-:W-:Y:S05]  /*9860*/  BRA `(.L_x_159) ;  /* 0xffffff9800587947 */ /* 0x000fea000383ffff */
.L_x_51:
[----:B------:R-:W-:-:S07]  /*9870*/  MOV R0, UR5 ;  /* 0x0000000500007c02 */ /* 0x000fce0008000f00 */
.L_x_160:
[----:B-1----:R1:W2:Y:S02]  /*9880*/  SYNCS.PHASECHK.TRANS64.TRYWAIT P0, [R0+URZ], R3 ;  /* 0x00000003000075a7 */ /* 0x0022a400080011ff */
[----:B--2---:R-:W-:Y:S05]  /*9890*/  @!P0 NANOSLEEP.SYNCS 0x989680 ;  /* 0x009896800000895d */ /* 0x004fea0003900000 */
[----:B------:R-:W2:Y:S02]  /*98a0*/  @!P0 SYNCS.PHASECHK.TRANS64 P0, [R0+URZ], R3 ;  /* 0x00000003000085a7 */ /* 0x000ea400080010ff */
[----:B--2---:R-:W-:Y:S05]  /*98b0*/  @!P0 BRA `(.L_x_160) ;  /* 0xfffffffc00f08947 */ /* 0x004fea000383ffff */
[----:B------:R-:W-:Y:S05]  /*98c0*/  BRA `(.L_x_161) ;  /* 0xffffff9800647947 */ /* 0x000fea000383ffff */
.L_x_52:
[----:B------:R-:W-:-:S07]  /*98d0*/  MOV R0, UR5 ;  /* 0x0000000500007c02 */ /* 0x000fce0008000f00 */
.L_x_162:
[----:B-1----:R1:W2:Y:S02]  /*98e0*/  SYNCS.PHASECHK.TRANS64.TRYWAIT P0, [R0+URZ], R3 ;  /* 0x00000003000075a7 */ /* 0x0022a400080011ff */
[----:B--2---:R-:W-:Y:S05]  /*98f0*/  @!P0 NANOSLEEP.SYNCS 0x989680 ;  /* 0x009896800000895d */ /* 0x004fea0003900000 */
[----:B------:R-:W2:Y:S02]  /*9900*/  @!P0 SYNCS.PHASECHK.TRANS64 P0, [R0+URZ], R3 ;  /* 0x00000003000085a7 */ /* 0x000ea400080010ff */
[----:B--2---:R-:W-:Y:S05]  /*9910*/  @!P0 BRA `(.L_x_162) ;  /* 0xfffffffc00f08947 */ /* 0x004fea000383ffff */
[----:B------:R-:W-:Y:S05]  /*9920*/  BRA `(.L_x_163) ;  /* 0xffffff9800707947 */ /* 0x000fea000383ffff */
.L_x_53:
[----:B------:R-:W-:-:S07]  /*9930*/  MOV R0, UR5 ;  /* 0x0000000500007c02 */ /* 0x000fce0008000f00 */
.L_x_164:
[----:B-1----:R1:W2:Y:S02]  /*9940*/  SYNCS.PHASECHK.TRANS64.TRYWAIT P0, [R0+URZ], R3 ;  /* 0x00000003000075a7 */ /* 0x0022a400080011ff */
[----:B--2---:R-:W-:Y:S05]  /*9950*/  @!P0 NANOSLEEP.SYNCS 0x989680 ;  /* 0x009896800000895d */ /* 0x004fea0003900000 */
[----:B------:R-:W2:Y:S02]  /*9960*/  @!P0 SYNCS.PHASECHK.TRANS64 P0, [R0+URZ], R3 ;  /* 0x00000003000085a7 */ /* 0x000ea400080010ff */
[----:B--2---:R-:W-:Y:S05]  /*9970*/  @!P0 BRA `(.L_x_164) ;  /* 0xfffffffc00f08947 */ /* 0x004fea000383ffff */
[----:B------:R-:W-:Y:S05]  /*9980*/  BRA `(.L_x_165) ;  /* 0xffffff98007c7947 */ /* 0x000fea000383ffff */
.L_x_54:
[----:B------:R-:W-:-:S07]  /*9990*/  MOV R0, UR5 ;  /* 0x0000000500007c02 */ /* 0x000fce0008000f00 */
.L_x_166:
[----:B-1----:R1:W2:Y:S02]  /*99a0*/  SYNCS.PHASECHK.TRANS64.TRYWAIT P0, [R0+URZ], R3 ;  /* 0x00000003000075a7 */ /* 0x0022a400080011ff */
[----:B--2---:R-:W-:Y:S05]  /*99b0*/  @!P0 NANOSLEEP.SYNCS 0x989680 ;  /* 0x009896800000895d */ /* 0x004fea0003900000 */
[----:B------:R-:W2:Y:S02]  /*99c0*/  @!P0 SYNCS.PHASECHK.TRANS64 P0, [R0+URZ], R3 ;  /* 0x00000003000085a7 */ /* 0x000ea400080010ff */
[----:B--2---:R-:W-:Y:S05]  /*99d0*/  @!P0 BRA `(.L_x_166) ;  /* 0xfffffffc00f08947 */ /* 0x004fea000383ffff */
[----:B------:R-:W-:Y:S05]  /*99e0*/  BRA `(.L_x_167) ;  /* 0xffffff9800887947 */ /* 0x000fea000383ffff */
.L_x_55:
[----:B------:R-:W-:-:S07]  /*99f0*/  MOV R0, UR5 ;  /* 0x0000000500007c02 */ /* 0x000fce0008000f00 */
.L_x_168:
[----:B-1----:R1:W2:Y:S02]  /*9a00*/  SYNCS.PHASECHK.TRANS64.TRYWAIT P0, [R0+URZ], R3 ;  /* 0x00000003000075a7 */ /* 0x0022a400080011ff */
[----:B--2---:R-:W-:Y:S05]  /*9a10*/  @!P0 NANOSLEEP.SYNCS 0x989680 ;  /* 0x009896800000895d */ /* 0x004fea0003900000 */
[----:B------:R-:W2:Y:S02]  /*9a20*/  @!P0 SYNCS.PHASECHK.TRANS64 P0, [R0+URZ], R3 ;  /* 0x00000003000085a7 */ /* 0x000ea400080010ff */
[----:B--2---:R-:W-:Y:S05]  /*9a30*/  @!P0 BRA `(.L_x_168) ;  /* 0xfffffffc00f08947 */ /* 0x004fea000383ffff */
[----:B------:R-:W-:Y:S05]  /*9a40*/  BRA `(.L_x_169) ;  /* 0xffffff9800947947 */ /* 0x000fea000383ffff */
.L_x_56:
[----:B------:R-:W-:-:S07]  /*9a50*/  MOV R0, UR5 ;  /* 0x0000000500007c02 */ /* 0x000fce0008000f00 */
.L_x_170:
[----:B-1----:R1:W2:Y:S02]  /*9a60*/  SYNCS.PHASECHK.TRANS64.TRYWAIT P0, [R0+URZ], R3 ;  /* 0x00000003000075a7 */ /* 0x0022a400080011ff */
[----:B--2---:R-:W-:Y:S05]  /*9a70*/  @!P0 NANOSLEEP.SYNCS 0x989680 ;  /* 0x009896800000895d */ /* 0x004fea0003900000 */
[----:B------:R-:W2:Y:S02]  /*9a80*/  @!P0 SYNCS.PHASECHK.TRANS64 P0, [R0+URZ], R3 ;  /* 0x00000003000085a7 */ /* 0x000ea400080010ff */
[----:B--2---:R-:W-:Y:S05]  /*9a90*/  @!P0 BRA `(.L_x_170) ;  /* 0xfffffffc00f08947 */ /* 0x004fea000383ffff */
[----:B------:R-:W-:Y:S05]  /*9aa0*/  BRA `(.L_x_171) ;  /* 0xffffff9800a07947 */ /* 0x000fea000383ffff */
.L_x_57:
[----:B------:R-:W-:-:S07]  /*9ab0*/  MOV R0, UR5 ;  /* 0x0000000500007c02 */ /* 0x000fce0008000f00 */
.L_x_172:
[----:B-1----:R1:W2:Y:S02]  /*9ac0*/  SYNCS.PHASECHK.TRANS64.TRYWAIT P0, [R0+URZ], R3 ;  /* 0x00000003000075a7 */ /* 0x0022a400080011ff */
[----:B--2---:R-:W-:Y:S05]  /*9ad0*/  @!P0 NANOSLEEP.SYNCS 0x989680 ;  /* 0x009896800000895d */ /* 0x004fea0003900000 */
[----:B------:R-:W2:Y:S02]  /*9ae0*/  @!P0 SYNCS.PHASECHK.TRANS64 P0, [R0+URZ], R3 ;  /* 0x00000003000085a7 */ /* 0x000ea400080010ff */
[----:B--2---:R-:W-:Y:S05]  /*9af0*/  @!P0 BRA `(.L_x_172) ;  /* 0xfffffffc00f08947 */ /* 0x004fea000383ffff */
[----:B------:R-:W-:Y:S05]  /*9b00*/  BRA `(.L_x_173) ;  /* 0xffffff9800ac7947 */ /* 0x000fea000383ffff */
.L_x_58:
[----:B------:R-:W-:-:S07]  /*9b10*/  MOV R0, UR5 ;  /* 0x0000000500007c02 */ /* 0x000fce0008000f00 */
.L_x_174:
[----:B-1----:R1:W2:Y:S02]  /*9b20*/  SYNCS.PHASECHK.TRANS64.TRYWAIT P0, [R0+URZ], R3 ;  /* 0x00000003000075a7 */ /* 0x0022a400080011ff */
[----:B--2---:R-:W-:Y:S05]  /*9b30*/  @!P0 NANOSLEEP.SYNCS 0x989680 ;  /* 0x009896800000895d */ /* 0x004fea0003900000 */
[----:B------:R-:W2:Y:S02]  /*9b40*/  @!P0 SYNCS.PHASECHK.TRANS64 P0, [R0+URZ], R3 ;  /* 0x00000003000085a7 */ /* 0x000ea400080010ff */
[----:B--2---:R-:W-:Y:S05]  /*9b50*/  @!P0 BRA `(.L_x_174) ;  /* 0xfffffffc00f08947 */ /* 0x004fea000383ffff */
[----:B------:R-:W-:Y:S05]  /*9b60*/  BRA `(.L_x_175) ;  /* 0xffffff9800b87947 */ /* 0x000fea000383ffff */
.L_x_59:
[----:B------:R-:W-:-:S07]  /*9b70*/  MOV R0, UR5 ;  /* 0x0000000500007c02 */ /* 0x000fce0008000f00 */
.L_x_176:
[----:B-1----:R1:W2:Y:S02]  /*9b80*/  SYNCS.PHASECHK.TRANS64.TRYWAIT P0, [R0+URZ], R3 ;  /* 0x00000003000075a7 */ /* 0x0022a400080011ff */
[----:B--2---:R-:W-:Y:S05]  /*9b90*/  @!P0 NANOSLEEP.SYNCS 0x989680 ;  /* 0x009896800000895d */ /* 0x004fea0003900000 */
[----:B------:R-:W2:Y:S02]  /*9ba0*/  @!P0 SYNCS.PHASECHK.TRANS64 P0, [R0+URZ], R3 ;  /* 0x00000003000085a7 */ /* 0x000ea400080010ff */
[----:B--2---:R-:W-:Y:S05]  /*9bb0*/  @!P0 BRA `(.L_x_176) ;  /* 0xfffffffc00f08947 */ /* 0x004fea000383ffff */
[----:B------:R-:W-:Y:S05]  /*9bc0*/  BRA `(.L_x_177) ;  /* 0xffffff9800c47947 */ /* 0x000fea000383ffff */
.L_x_60:
[----:B------:R-:W-:-:S07]  /*9bd0*/  MOV R0, UR5 ;  /* 0x0000000500007c02 */ /* 0x000fce0008000f00 */
.L_x_178:
[----:B-1----:R1:W2:Y:S02]  /*9be0*/  SYNCS.PHASECHK.TRANS64.TRYWAIT P0, [R0+URZ], R3 ;  /* 0x00000003000075a7 */ /* 0x0022a400080011ff */
[----:B--2---:R-:W-:Y:S05]  /*9bf0*/  @!P0 NANOSLEEP.SYNCS 0x989680 ;  /* 0x009896800000895d */ /* 0x004fea0003900000 */
[----:B------:R-:W2:Y:S02]  /*9c00*/  @!P0 SYNCS.PHASECHK.TRANS64 P0, [R0+URZ], R3 ;  /* 0x00000003000085a7 */ /* 0x000ea400080010ff */
[----:B--2---:R-:W-:Y:S05]  /*9c10*/  @!P0 BRA `(.L_x_178) ;  /* 0xfffffffc00f08947 */ /* 0x004fea000383ffff */
[----:B------:R-:W-:Y:S05]  /*9c20*/  BRA `(.L_x_179) ;  /* 0xffffff9800d07947 */ /* 0x000fea000383ffff */
.L_x_61:
[----:B------:R-:W-:-:S07]  /*9c30*/  MOV R0, UR5 ;  /* 0x0000000500007c02 */ /* 0x000fce0008000f00 */
.L_x_180:
[----:B-1----:R1:W2:Y:S02]  /*9c40*/  SYNCS.PHASECHK.TRANS64.TRYWAIT P0, [R0+URZ], R3 ;  /* 0x00000003000075a7 */ /* 0x0022a400080011ff */
[----:B--2---:R-:W-:Y:S05]  /*9c50*/  @!P0 NANOSLEEP.SYNCS 0x989680 ;  /* 0x009896800000895d */ /* 0x004fea0003900000 */
[----:B------:R-:W2:Y:S02]  /*9c60*/  @!P0 SYNCS.PHASECHK.TRANS64 P0, [R0+URZ], R3 ;  /* 0x00000003000085a7 */ /* 0x000ea400080010ff */
[----:B--2---:R-:W-:Y:S05]  /*9c70*/  @!P0 BRA `(.L_x_180) ;  /* 0xfffffffc00f08947 */ /* 0x004fea000383ffff */
[----:B------:R-:W-:Y:S05]  /*9c80*/  BRA `(.L_x_181) ;  /* 0xffffff9800dc7947 */ /* 0x000fea000383ffff */
.L_x_62:
[----:B------:R-:W-:-:S07]  /*9c90*/  MOV R0, UR5 ;  /* 0x0000000500007c02 */ /* 0x000fce0008000f00 */
.L_x_182:
[----:B-1----:R1:W2:Y:S02]  /*9ca0*/  SYNCS.PHASECHK.TRANS64.TRYWAIT P0, [R0+URZ], R3 ;  /* 0x00000003000075a7 */ /* 0x0022a400080011ff */
[----:B--2---:R-:W-:Y:S05]  /*9cb0*/  @!P0 NANOSLEEP.SYNCS 0x989680 ;  /* 0x009896800000895d */ /* 0x004fea0003900000 */
[----:B------:R-:W2:Y:S02]  /*9cc0*/  @!P0 SYNCS.PHASECHK.TRANS64 P0, [R0+URZ], R3 ;  /* 0x00000003000085a7 */ /* 0x000ea400080010ff */
[----:B--2---:R-:W-:Y:S05]  /*9cd0*/  @!P0 BRA `(.L_x_182) ;  /* 0xfffffffc00f08947 */ /* 0x004fea000383ffff */
[----:B------:R-:W-:Y:S05]  /*9ce0*/  BRA `(.L_x_183) ;  /* 0xffffff9800e87947 */ /* 0x000fea000383ffff */
.L_x_65:
[----:B-1----:R1:W2:Y:S02]  /*9cf0*/  SYNCS.PHASECHK.TRANS64.TRYWAIT P0, [R2+URZ+0x180], R5 ;  /* 0x00018005020075a7 */ /* 0x0022a400080011ff */
[----:B--2---:R-:W-:Y:S05]  /*9d00*/  @!P0 NANOSLEEP.SYNCS 0x989680 ;  /* 0x009896800000895d */ /* 0x004fea0003900000 */
[----:B------:R-:W2:Y:S02]  /*9d10*/  @!P0 SYNCS.PHASECHK.TRANS64 P0, [R2+URZ+0x180], R5 ;  /* 0x00018005020085a7 */ /* 0x000ea400080010ff */
[----:B--2---:R-:W-:Y:S05]  /*9d20*/  @!P0 BRA `(.L_x_65) ;  /* 0xfffffffc00f08947 */ /* 0x004fea000383ffff */
[----:B------:R-:W-:Y:S05]  /*9d30*/  BRA `(.L_x_184) ;  /* 0xffffff9c00447947 */ /* 0x000fea000383ffff */
.L_x_66:
[----:B------:R-:W-:-:S07]  /*9d40*/  MOV R2, UR4 ;  /* 0x0000000400027c02 */ /* 0x000fce0008000f00 */
.L_x_185:
[----:B-1----:R1:W2:Y:S02]  /*9d50*/  SYNCS.PHASECHK.TRANS64.TRYWAIT P0, [R2+URZ+0x150], R5 ;  /* 0x00015005020075a7 */ /* 0x0022a400080011ff */
[----:B--2---:R-:W-:Y:S05]  /*9d60*/  @!P0 NANOSLEEP.SYNCS 0x989680 ;  /* 0x009896800000895d */ /* 0x004fea0003900000 */
[----:B------:R-:W2:Y:S02]  /*9d70*/  @!P0 SYNCS.PHASECHK.TRANS64 P0, [R2+URZ+0x150], R5 ;  /* 0x00015005020085a7 */ /* 0x000ea400080010ff */
[----:B--2---:R-:W-:Y:S05]  /*9d80*/  @!P0 BRA `(.L_x_185) ;  /* 0xfffffffc00f08947 */ /* 0x004fea000383ffff */
[----:B------:R-:W-:Y:S05]  /*9d90*/  BRA `(.L_x_186) ;  /* 0xffffff9c00547947 */ /* 0x000fea000383ffff */
.L_x_67:
[----:B-1----:R1:W2:Y:S02]  /*9da0*/  SYNCS.PHASECHK.TRANS64.TRYWAIT P1, [R2+URZ+0x140], R5 ;  /* 0x00014005020075a7 */ /* 0x0022a400080211ff */
[----:B--2---:R-:W-:Y:S05]  /*9db0*/  @!P1 NANOSLEEP.SYNCS 0x989680 ;  /* 0x009896800000995d */ /* 0x004fea0003900000 */
[----:B------:R-:W2:Y:S02]  /*9dc0*/  @!P1 SYNCS.PHASECHK.TRANS64 P1, [R2+URZ+0x140], R5 ;  /* 0x00014005020095a7 */ /* 0x000ea400080210ff */
[----:B--2---:R-:W-:Y:S05]  /*9dd0*/  @!P1 BRA `(.L_x_67) ;  /* 0xfffffffc00f09947 */ /* 0x004fea000383ffff */
[----:B------:R-:W-:Y:S05]  /*9de0*/  BRA `(.L_x_187) ;  /* 0xffffff9c00847947 */ /* 0x000fea000383ffff */
.L_x_70:
[----:B------:R-:W-:-:S07]  /*9df0*/  MOV R0, UR4 ;  /* 0x0000000400007c02 */ /* 0x000fce0008000f00 */
.L_x_188:
[----:B-1----:R1:W2:Y:S02]  /*9e00*/  SYNCS.PHASECHK.TRANS64.TRYWAIT P0, [R0+URZ+0x150], R3 ;  /* 0x00015003000075a7 */ /* 0x0022a400080011ff */
[----:B--2---:R-:W-:Y:S05]  /*9e10*/  @!P0 NANOSLEEP.SYNCS 0x989680 ;  /* 0x009896800000895d */ /* 0x004fea0003900000 */
[----:B------:R-:W2:Y:S02]  /*9e20*/  @!P0 SYNCS.PHASECHK.TRANS64 P0, [R0+URZ+0x150], R3 ;  /* 0x00015003000085a7 */ /* 0x000ea400080010ff */
[----:B--2---:R-:W-:Y:S05]  /*9e30*/  @!P0 BRA `(.L_x_188) ;  /* 0xfffffffc00f08947 */ /* 0x004fea000383ffff */
[----:B------:R-:W-:Y:S05]  /*9e40*/  BRA `(.L_x_69) ;  /* 0xffffff9c00d87947 */ /* 0x000fea000383ffff */
.L_x_79:
[----:B-1----:R-:W-:-:S04]  /*9e50*/  MOV R0, UR5 ;  /* 0x0000000500007c02 */ /* 0x002fc80008000f00 */
[----:B------:R1:W2:Y:S03]  /*9e60*/  SYNCS.PHASECHK.TRANS64.TRYWAIT P0, [R0+URZ+0x8], R7 ;  /* 0x00000807000075a7 */ /* 0x0002a600080011ff */
[----:B--2---:R-:W-:Y:S05]  /*9e70*/  @!P0 NANOSLEEP.SYNCS 0x989680 ;  /* 0x009896800000895d */ /* 0x004fea0003900000 */
[----:B------:R-:W2:Y:S02]  /*9e80*/  @!P0 SYNCS.PHASECHK.TRANS64 P0, [R0+URZ+0x8], R7 ;  /* 0x00000807000085a7 */ /* 0x000ea400080010ff */
[----:B--2---:R-:W-:Y:S05]  /*9e90*/  @!P0 BRA `(.L_x_79) ;  /* 0xfffffffc00ec8947 */ /* 0x004fea000383ffff */
[----:B------:R-:W-:Y:S05]  /*9ea0*/  BRA `(.L_x_78) ;  /* 0xffffffa0008c7947 */ /* 0x000fea000383ffff */
.L_x_81:
[----:B------:R-:W-:Y:S01]  /*9eb0*/  BSSY B0, `(.L_x_189) ;  /* 0x0000006000007945 */ /* 0x000fe20003800000 */
[----:B------:R-:W-:-:S07]  /*9ec0*/  MOV R15, 0xffffffff ;  /* 0xffffffff000f7802 */ /* 0x000fce0000000f00 */
[----:B-1---5:R-:W-:Y:S05]  /*9ed0*/  WARPSYNC.COLLECTIVE R15, `(.L_x_190) ;  /* 0x000000000f0c7348 */ /* 0x022fea0003c00000 */
[----:B------:R-:W-:Y:S02]  /*9ee0*/  ELECT P6, UR79, PT ;  /* 0x00000000004f782f */ /* 0x000fe400038c0000 */
[----:B------:R-:W-:Y:S01]  /*9ef0*/  MOV R14, UR79 ;  /* 0x0000004f000e7c02 */ /* 0x000fe20008000f00 */
[----:B-1---5:R-:W-:Y:S10]  /*9f00*/  ENDCOLLECTIVE ;  /* 0x000000000000791b */ /* 0x022ff40003800000 */
.L_x_190:
[----:B------:R-:W-:Y:S05]  /*9f10*/  BSYNC B0 ;  /* 0x0000000000007941 */ /* 0x000fea0003800000 */
.L_x_189:
[----:B------:R-:W-:Y:S01]  /*9f20*/  PLOP3.LUT P0, PT, P6, PT, PT, 0x80, 0x8 ;  /* 0x000000000008781c */ /* 0x000fe2000370f070 */
[----:B------:R-:W-:-:S12]  /*9f30*/  BRA `(.L_x_191) ;  /* 0xffffffa000b87947 */ /* 0x000fd8000383ffff */
.L_x_83:
[----:B-1----:R-:W-:-:S04]  /*9f40*/  MOV R0, UR5 ;  /* 0x0000000500007c02 */ /* 0x002fc80008000f00 */
[----:B------:R1:W2:Y:S03]  /*9f50*/  SYNCS.PHASECHK.TRANS64.TRYWAIT P0, [R0+URZ+0x8], R5 ;  /* 0x00000805000075a7 */ /* 0x0002a600080011ff */
[----:B--2---:R-:W-:Y:S05]  /*9f60*/  @!P0 NANOSLEEP.SYNCS 0x989680 ;  /* 0x009896800000895d */ /* 0x004fea0003900000 */
[----:B------:R-:W2:Y:S02]  /*9f70*/  @!P0 SYNCS.PHASECHK.TRANS64 P0, [R0+URZ+0x8], R5 ;  /* 0x00000805000085a7 */ /* 0x000ea400080010ff */
[----:B--2---:R-:W-:Y:S05]  /*9f80*/  @!P0 BRA `(.L_x_83) ;  /* 0xfffffffc00ec8947 */ /* 0x004fea000383ffff */
[----:B------:R-:W-:Y:S05]  /*9f90*/  BRA `(.L_x_82) ;  /* 0xffffffa000bc7947 */ /* 0x000fea000383ffff */
.L_x_84:
[----:B-1----:R1:W2:Y:S02]  /*9fa0*/  SYNCS.PHASECHK.TRANS64.TRYWAIT P0, [R2+URZ+0x140], R5 ;  /* 0x00014005020075a7 */ /* 0x0022a400080011ff */
[----:B--2---:R-:W-:Y:S05]  /*9fb0*/  @!P0 NANOSLEEP.SYNCS 0x989680 ;  /* 0x009896800000895d */ /* 0x004fea0003900000 */
[----:B------:R-:W2:Y:S02]  /*9fc0*/  @!P0 SYNCS.PHASECHK.TRANS64 P0, [R2+URZ+0x140], R5 ;  /* 0x00014005020085a7 */ /* 0x000ea400080010ff */
[----:B--2---:R-:W-:Y:S05]  /*9fd0*/  @!P0 BRA `(.L_x_84) ;  /* 0xfffffffc00f08947 */ /* 0x004fea000383ffff */
[----:B------:R-:W-:Y:S05]  /*9fe0*/  BRA `(.L_x_192) ;  /* 0xffffffa400dc7947 */ /* 0x000fea000383ffff */
.L_x_88:
[----:B------:R-:W-:-:S07]  /*9ff0*/  MOV R0, UR44 ;  /* 0x0000002c00007c02 */ /* 0x000fce0008000f00 */
.L_x_193:
[----:B-1----:R1:W2:Y:S02]  /*a000*/  SYNCS.PHASECHK.TRANS64.TRYWAIT P0, [R0+URZ+0x170], R5 ;  /* 0x00017005000075a7 */ /* 0x0022a400080011ff */
[----:B--2---:R-:W-:Y:S05]  /*a010*/  @!P0 NANOSLEEP.SYNCS 0x989680 ;  /* 0x009896800000895d */ /* 0x004fea0003900000 */
[----:B------:R-:W2:Y:S02]  /*a020*/  @!P0 SYNCS.PHASECHK.TRANS64 P0, [R0+URZ+0x170], R5 ;  /* 0x00017005000085a7 */ /* 0x000ea400080010ff */
[----:B--2---:R-:W-:Y:S05]  /*a030*/  @!P0 BRA `(.L_x_193) ;  /* 0xfffffffc00f08947 */ /* 0x004fea000383ffff */
[----:B------:R-:W-:Y:S05]  /*a040*/  BRA `(.L_x_194) ;  /* 0xffffffac00747947 */ /* 0x000fea000383ffff */
.L_x_91:
[----:B------:R-:W-:Y:S07]  /*a050*/  MOV R0, UR7 ;  /* 0x0000000700007c02 */ /* 0x000fee0008000f00 */
.L_x_195:
[----:B-1----:R1:W2:Y:S02]  /*a060*/  SYNCS.PHASECHK.TRANS64.TRYWAIT P0, [R0+URZ], R5 ;  /* 0x00000005000075a7 */ /* 0x0022a400080011ff */
[----:B--2---:R-:W-:Y:S05]  /*a070*/  @!P0 NANOSLEEP.SYNCS 0x989680 ;  /* 0x009896800000895d */ /* 0x004fea0003900000 */
[----:B------:R-:W2:Y:S02]  /*a080*/  @!P0 SYNCS.PHASECHK.TRANS64 P0, [R0+URZ], R5 ;  /* 0x00000005000085a7 */ /* 0x000ea400080010ff */
[----:B--2---:R-:W-:Y:S05]  /*a090*/  @!P0 BRA `(.L_x_195) ;  /* 0xfffffffc00f08947 */ /* 0x004fea000383ffff */
[----:B------:R-:W-:Y:S05]  /*a0a0*/  BRA `(.L_x_90) ;  /* 0xffffffac00b47947 */ /* 0x000fea000383ffff */
.L_x_95:
[----:B-1----:R-:W-:-:S07]  /*a0b0*/  MOV R0, UR4 ;  /* 0x0000000400007c02 */ /* 0x002fce0008000f00 */
.L_x_196:
[----:B-1----:R1:W2:Y:S02]  /*a0c0*/  SYNCS.PHASECHK.TRANS64.TRYWAIT P0, [R0+URZ], R3 ;  /* 0x00000003000075a7 */ /* 0x0022a400080011ff */
[----:B--2---:R-:W-:Y:S05]  /*a0d0*/  @!P0 NANOSLEEP.SYNCS 0x989680 ;  /* 0x009896800000895d */ /* 0x004fea0003900000 */
[----:B------:R-:W2:Y:S02]  /*a0e0*/  @!P0 SYNCS.PHASECHK.TRANS64 P0, [R0+URZ], R3 ;  /* 0x00000003000085a7 */ /* 0x000ea400080010ff */
[----:B--2---:R-:W-:Y:S05]  /*a0f0*/  @!P0 BRA `(.L_x_196) ;  /* 0xfffffffc00f08947 */ /* 0x004fea000383ffff */
[----:B------:R-:W-:Y:S05]  /*a100*/  BRA `(.L_x_197) ;  /* 0xffffffb000bc7947 */ /* 0x000fea000383ffff */
.L_x_98:
[----:B------:R-:W-:-:S07]  /*a110*/  MOV R0, UR26 ;  /* 0x0000001a00007c02 */ /* 0x000fce0008000f00 */
.L_x_198:
[----:B-1----:R1:W2:Y:S02]  /*a120*/  SYNCS.PHASECHK.TRANS64.TRYWAIT P1, [R0+URZ+0x1a0], R3 ;  /* 0x0001a003000075a7 */ /* 0x0022a400080211ff */
[----:B--2---:R-:W-:Y:S05]  /*a130*/  @!P1 NANOSLEEP.SYNCS 0x989680 ;  /* 0x009896800000995d */ /* 0x004fea0003900000 */
[----:B------:R-:W2:Y:S02]  /*a140*/  @!P1 SYNCS.PHASECHK.TRANS64 P1, [R0+URZ+0x1a0], R3 ;  /* 0x0001a003000095a7 */ /* 0x000ea400080210ff */
[----:B--2---:R-:W-:Y:S05]  /*a150*/  @!P1 BRA `(.L_x_198) ;  /* 0xfffffffc00f09947 */ /* 0x004fea000383ffff */
[----:B------:R-:W-:Y:S05]  /*a160*/  BRA `(.L_x_199) ;  /* 0xffffffb400087947 */ /* 0x000fea000383ffff */
.L_x_103:
[----:B---3--:R3:W1:Y:S02]  /*a170*/  SYNCS.PHASECHK.TRANS64.TRYWAIT P0, [R12+URZ+0x140], R9 ;  /* 0x000140090c0075a7 */ /* 0x00866400080011ff */
[----:B-1----:R-:W-:Y:S05]  /*a180*/  @!P0 NANOSLEEP.SYNCS 0x989680 ;  /* 0x009896800000895d */ /* 0x002fea0003900000 */
[----:B------:R-:W1:Y:S02]  /*a190*/  @!P0 SYNCS.PHASECHK.TRANS64 P0, [R12+URZ+0x140], R9 ;  /* 0x000140090c0085a7 */ /* 0x000e6400080010ff */
[----:B-1----:R-:W-:Y:S05]  /*a1a0*/  @!P0 BRA `(.L_x_103) ;  /* 0xfffffffc00f08947 */ /* 0x002fea000383ffff */
[----:B------:R-:W-:Y:S05]  /*a1b0*/  BRA `(.L_x_200) ;  /* 0xffffffb800207947 */ /* 0x000fea000383ffff */
.L_x_106:
[----:B------:R-:W-:Y:S07]  /*a1c0*/  MOV R0, UR24 ;  /* 0x0000001800007c02 */ /* 0x000fee0008000f00 */
.L_x_201:
[----:B-1----:R1:W2:Y:S02]  /*a1d0*/  SYNCS.PHASECHK.TRANS64.TRYWAIT P2, [R0+URZ+0x138], R9 ;  /* 0x00013809000075a7 */ /* 0x0022a400080411ff */
[----:B--2---:R-:W-:Y:S05]  /*a1e0*/  @!P2 NANOSLEEP.SYNCS 0x989680 ;  /* 0x009896800000a95d */ /* 0x004fea0003900000 */
[----:B------:R-:W2:Y:S02]  /*a1f0*/  @!P2 SYNCS.PHASECHK.TRANS64 P2, [R0+URZ+0x138], R9 ;  /* 0x000138090000a5a7 */ /* 0x000ea400080410ff */
[----:B--2---:R-:W-:Y:S05]  /*a200*/  @!P2 BRA `(.L_x_201) ;  /* 0xfffffffc00f0a947 */ /* 0x004fea000383ffff */
[----:B------:R-:W-:Y:S05]  /*a210*/  BRA `(.L_x_105) ;  /* 0xffffffbc00847947 */ /* 0x000fea000383ffff */
.L_x_109:
[----:B------:R-:W-:Y:S07]  /*a220*/  MOV R0, UR4 ;  /* 0x0000000400007c02 */ /* 0x000fee0008000f00 */
.L_x_202:
[----:B-1----:R1:W2:Y:S02]  /*a230*/  SYNCS.PHASECHK.TRANS64.TRYWAIT P0, [R0+URZ+0x118], R9 ;  /* 0x00011809000075a7 */ /* 0x0022a400080011ff */
[----:B--2---:R-:W-:Y:S05]  /*a240*/  @!P0 NANOSLEEP.SYNCS 0x989680 ;  /* 0x009896800000895d */ /* 0x004fea0003900000 */
[----:B------:R-:W2:Y:S02]  /*a250*/  @!P0 SYNCS.PHASECHK.TRANS64 P0, [R0+URZ+0x118], R9 ;  /* 0x00011809000085a7 */ /* 0x000ea400080010ff */
[----:B--2---:R-:W-:Y:S05]  /*a260*/  @!P0 BRA `(.L_x_202) ;  /* 0xfffffffc00f08947 */ /* 0x004fea000383ffff */
[----:B------:R-:W-:Y:S05]  /*a270*/  BRA `(.L_x_203) ;  /* 0xffffffbc00e47947 */ /* 0x000fea000383ffff */
.L_x_110:
[----:B------:R-:W-:Y:S07]  /*a280*/  MOV R9, UR5 ;  /* 0x0000000500097c02 */ /* 0x000fee0008000f00 */
.L_x_204:
[----:B-1----:R1:W2:Y:S02]  /*a290*/  SYNCS.PHASECHK.TRANS64.TRYWAIT P0, [R9+URZ+0x118], R0 ;  /* 0x00011800090075a7 */ /* 0x0022a400080011ff */
[----:B--2---:R-:W-:Y:S05]  /*a2a0*/  @!P0 NANOSLEEP.SYNCS 0x989680 ;  /* 0x009896800000895d */ /* 0x004fea0003900000 */
[----:B------:R-:W2:Y:S02]  /*a2b0*/  @!P0 SYNCS.PHASECHK.TRANS64 P0, [R9+URZ+0x118], R0 ;  /* 0x00011800090085a7 */ /* 0x000ea400080010ff */
[----:B--2---:R-:W-:Y:S05]  /*a2c0*/  @!P0 BRA `(.L_x_204) ;  /* 0xfffffffc00f08947 */ /* 0x004fea000383ffff */
[----:B------:R-:W-:Y:S05]  /*a2d0*/  BRA `(.L_x_205) ;  /* 0xffffffc000407947 */ /* 0x000fea000383ffff */
.L_x_112:
[----:B------:R-:W-:-:S07]  /*a2e0*/  MOV R0, UR4 ;  /* 0x0000000400007c02 */ /* 0x000fce0008000f00 */
.L_x_206:
[----:B-1----:R1:W2:Y:S02]  /*a2f0*/  SYNCS.PHASECHK.TRANS64.TRYWAIT P0, [R0+URZ], R3 ;  /* 0x00000003000075a7 */ /* 0x0022a400080011ff */
[----:B--2---:R-:W-:Y:S05]  /*a300*/  @!P0 NANOSLEEP.SYNCS 0x989680 ;  /* 0x009896800000895d */ /* 0x004fea0003900000 */
[----:B------:R-:W2:Y:S02]  /*a310*/  @!P0 SYNCS.PHASECHK.TRANS64 P0, [R0+URZ], R3 ;  /* 0x00000003000085a7 */ /* 0x000ea400080010ff */
[----:B--2---:R-:W-:Y:S05]  /*a320*/  @!P0 BRA `(.L_x_206) ;  /* 0xfffffffc00f08947 */ /* 0x004fea000383ffff */
[----:B------:R-:W-:Y:S05]  /*a330*/  BRA `(.L_x_207) ;  /* 0xffffffc000d07947 */ /* 0x000fea000383ffff */
.L_x_113:
[----:B------:R-:W-:-:S07]  /*a340*/  MOV R0, UR5 ;  /* 0x0000000500007c02 */ /* 0x000fce0008000f00 */
.L_x_208:
[----:B-1----:R1:W2:Y:S02]  /*a350*/  SYNCS.PHASECHK.TRANS64.TRYWAIT P0, [R0+URZ], R3 ;  /* 0x00000003000075a7 */ /* 0x0022a400080011ff */
[----:B--2---:R-:W-:Y:S05]  /*a360*/  @!P0 NANOSLEEP.SYNCS 0x989680 ;  /* 0x009896800000895d */ /* 0x004fea0003900000 */
[----:B------:R-:W2:Y:S02]  /*a370*/  @!P0 SYNCS.PHASECHK.TRANS64 P0, [R0+URZ], R3 ;  /* 0x00000003000085a7 */ /* 0x000ea400080010ff */
[----:B--2---:R-:W-:Y:S05]  /*a380*/  @!P0 BRA `(.L_x_208) ;  /* 0xfffffffc00f08947 */ /* 0x004fea000383ffff */
[----:B------:R-:W-:Y:S05]  /*a390*/  BRA `(.L_x_209) ;  /* 0xffffffc000dc7947 */ /* 0x000fea000383ffff */
.L_x_115:
[----:B--2---:R2:W4:Y:S02]  /*a3a0*/  SYNCS.PHASECHK.TRANS64.TRYWAIT P0, [R0+URZ+0x140], R3 ;  /* 0x00014003000075a7 */ /* 0x00452400080011ff */
[----:B----4-:R-:W-:Y:S05]  /*a3b0*/  @!P0 NANOSLEEP.SYNCS 0x989680 ;  /* 0x009896800000895d */ /* 0x010fea0003900000 */
[----:B------:R-:W4:Y:S02]  /*a3c0*/  @!P0 SYNCS.PHASECHK.TRANS64 P0, [R0+URZ+0x140], R3 ;  /* 0x00014003000085a7 */ /* 0x000f2400080010ff */
[----:B----4-:R-:W-:Y:S05]  /*a3d0*/  @!P0 BRA `(.L_x_115) ;  /* 0xfffffffc00f08947 */ /* 0x010fea000383ffff */
[----:B------:R-:W-:Y:S05]  /*a3e0*/  BRA `(.L_x_210) ;  /* 0xffffffc400c07947 */ /* 0x000fea000383ffff */
.L_x_125:
[----:B-1----:R1:W2:Y:S02]  /*a3f0*/  SYNCS.PHASECHK.TRANS64.TRYWAIT P0, [R0+URZ+0x100], R5 ;  /* 0x00010005000075a7 */ /* 0x0022a400080011ff */
[----:B--2---:R-:W-:Y:S05]  /*a400*/  @!P0 NANOSLEEP.SYNCS 0x989680 ;  /* 0x009896800000895d */ /* 0x004fea0003900000 */
[----:B------:R-:W2:Y:S02]  /*a410*/  @!P0 SYNCS.PHASECHK.TRANS64 P0, [R0+URZ+0x100], R5 ;  /* 0x00010005000085a7 */ /* 0x000ea400080010ff */
[----:B--2---:R-:W-:Y:S05]  /*a420*/  @!P0 BRA `(.L_x_125) ;  /* 0xfffffffc00f08947 */ /* 0x004fea000383ffff */
[----:B------:R-:W-:Y:S05]  /*a430*/  BRA `(.L_x_124) ;  /* 0xffffffd400447947 */ /* 0x000fea000383ffff */
.L_x_127:
[----:B-1----:R1:W4:Y:S02]  /*a440*/  SYNCS.PHASECHK.TRANS64.TRYWAIT P1, [R92+URZ+0x160], R3 ;  /* 0x000160035c0075a7 */ /* 0x00232400080211ff */
[----:B----4-:R-:W-:Y:S05]  /*a450*/  @!P1 NANOSLEEP.SYNCS 0x989680 ;  /* 0x009896800000995d */ /* 0x010fea0003900000 */
[----:B------:R-:W4:Y:S02]  /*a460*/  @!P1 SYNCS.PHASECHK.TRANS64 P1, [R92+URZ+0x160], R3 ;  /* 0x000160035c0095a7 */ /* 0x000f2400080210ff */
[----:B----4-:R-:W-:Y:S05]  /*a470*/  @!P1 BRA `(.L_x_127) ;  /* 0xfffffffc00f09947 */ /* 0x010fea000383ffff */
[----:B------:R-:W-:Y:S05]  /*a480*/  BRA `(.L_x_126) ;  /* 0xffffffd4007c7947 */ /* 0x000fea000383ffff */
.L_x_138:
[----:B---3--:R3:W4:Y:S02]  /*a490*/  SYNCS.PHASECHK.TRANS64.TRYWAIT P0, [R2+URZ+0x100], R5 ;  /* 0x00010005020075a7 */ /* 0x00872400080011ff */
[----:B----4-:R-:W-:Y:S05]  /*a4a0*/  @!P0 NANOSLEEP.SYNCS 0x989680 ;  /* 0x009896800000895d */ /* 0x010fea0003900000 */
[----:B------:R-:W4:Y:S02]  /*a4b0*/  @!P0 SYNCS.PHASECHK.TRANS64 P0, [R2+URZ+0x100], R5 ;  /* 0x00010005020085a7 */ /* 0x000f2400080010ff */
[----:B----4-:R-:W-:Y:S05]  /*a4c0*/  @!P0 BRA `(.L_x_138) ;  /* 0xfffffffc00f08947 */ /* 0x010fea000383ffff */
[----:B------:R-:W-:Y:S05]  /*a4d0*/  BRA `(.L_x_137) ;  /* 0xffffffe0006c7947 */ /* 0x000fea000383ffff */
        .weak           $__internal_0_$__cuda_sm10x_tcgen05_guardrail_trap_col_being_dealloced_not_returned_by_alloc
        .type           $__internal_0_$__cuda_sm10x_tcgen05_guardrail_trap_col_being_dealloced_not_returned_by_alloc,@function
        .size           $__internal_0_$__cuda_sm10x_tcgen05_guardrail_trap_col_being_dealloced_not_returned_by_alloc,($__internal_1_$__cuda_sm10x_tcgen05_guardrail_trap_phase_invalid_during_alloc - $__internal_0_$__cuda_sm10x_tcgen05_guardrail_trap_col_being_dealloced_not_returned_by_alloc)
$__internal_0_$__cuda_sm10x_tcgen05_guardrail_trap_col_being_dealloced_not_returned_by_alloc:
[----:B------:R-:W-:Y:S05]  /*a4e0*/  BPT.TRAP 0x1 ;  /* 0x000000040000795c */ /* 0x000fea0000300000 */
[----:B------:R-:W-:-:S04]  /*a4f0*/  HFMA2 R3, -RZ, RZ, 0, 0 ;  /* 0x00000000ff037431 */ /* 0x000fc800000001ff */
[----:B------:R-:W-:Y:S05]  /*a500*/  RET.REL.NODEC R2 `(_ZN7cutlass13device_kernelINS_4gemm6kernel13GemmUniversalIN4cute5tupleIJiiiiEEENS1_10collective13CollectiveMmaINS1_46MainloopSm100TmaUmmaWarpSpecializedBlockScaledILi16ELi2ELi2ENS5_IJNS4_1CILi4EEENSA_ILi2EEENSA_ILi1EEEEEEEENS5_IJNSA_ILi256EEENSA_ILi64EEENSA_ILi128EEEEEENS5_IJNS_12float_e2m1_tENS_13float_ue4m3_tEEEENS5_IJNS5_IJlSD_lEEENS4_6LayoutINS5_IJNS5_IJNS5_IJNSA_ILi32EEESB_EEEiEEENS5_IJNS5_IJNSA_ILi16EEESB_EEEiEEENS5_IJSD_iEEEEEENS5_IJSU_NS5_IJNS5_IJNSA_ILi0EEESD_EEENSA_ILi512EEEEEENS5_IJSX_iEEEEEEEEEEESM_S14_NS4_8TiledMMAINS4_8MMA_AtomIJNS4_23SM100_MMA_MXF4_2x1SM_SSISK_SK_fSL_Li256ELi64ELi16ELNS4_4UMMA5MajorE0ELS19_0ELNS18_7ScaleInE0ELS1A_0EEEEEENSO_INS5_IJSD_SD_SD_EEENS5_IJSX_SX_SX_EEEEENS5_IJNS4_10UnderscoreES1G_S1G_EEEEENS5_IJNS4_28SM100_TMA_2SM_LOAD_MULTICASTES1J_EEENS5_IJNS4_14ComposedLayoutINS4_7SwizzleILi2ELi4ELi3EEENS4_18smem_ptr_flag_bitsILi4EEENSO_INS5_IJNSA_ILi8EEESI_EEENS5_IJSI_SD_EEEEEEENSO_INS5_IJNS5_IJNS5_IJSQ_SD_EEEST_EEESD_NS5_IJSD_SC_EEEEEENS5_IJNS5_IJNS5_IJST_SZ_EEESY_EEESX_NS5_IJSB_SZ_EEEEEEEEEEEvNS4_8identityES1K_S24_vS25_EENS_8epilogue10collective18CollectiveEpilogueINS27_23Sm100TmaWarpSpecializedILi3ELi2ELi32ELb1ELb0EEEJNS5_IJSI_SH_SI_EEENS5_IJNSO_ISI_SD_EENSO_ISP_SD_EEEEENS_10bfloat16_tESN_S2G_SN_NS27_6fusion15FusionCallbacksIS2B_NS2H_17LinearCombinationIS2G_fS2G_fLNS_15FloatRoundStyleE2EEES2C_S2F_JEEENS4_5SM1004TMEM4LOAD26SM100_TMEM_LOAD_32dp32b32xENS4_13SM90_TMA_LOADENS1L_IS1N_NS1O_ILi16EEENSO_INS5_IJS1Q_SP_EEENS5_IJSP_SD_EEEEEEENS4_39AutoVectorizingCopyWithAssumedAlignmentILi128EEENS4_14SM90_TMA_STOREES2W_S2Y_S2Y_EEEvvEEEEvNT_6ParamsE) ;  /* 0xffffff5802bc7950 */ /* 0x000fea0003c3ffff */
        .weak           $__internal_1_$__cuda_sm10x_tcgen05_guardrail_trap_phase_invalid_during_alloc
        .type           $__internal_1_$__cuda_sm10x_tcgen05_guardrail_trap_phase_invalid_during_alloc,@function
        .size           $__internal_1_$__cuda_sm10x_tcgen05_guardrail_trap_phase_invalid_during_alloc,($__internal_2_$__cuda_sm10x_tcgen05_guardrail_trap_unallocated_columns_being_dealloced - $__internal_1_$__cuda_sm10x_tcgen05_guardrail_trap_phase_invalid_during_alloc)
$__internal_1_$__cuda_sm10x_tcgen05_guardrail_trap_phase_invalid_during_alloc:
[----:B------:R-:W-:Y:S05]  /*a510*/  BPT.TRAP 0x1 ;  /* 0x000000040000795c */ /* 0x000fea0000300000 */
[----:B------:R-:W-:-:S04]  /*a520*/  MOV R5, 0x0 ;  /* 0x0000000000057802 */ /* 0x000fc80000000f00 */
[----:B------:R-:W-:Y:S05]  /*a530*/  RET.REL.NODEC R4 `(_ZN7cutlass13device_kernelINS_4gemm6kernel13GemmUniversalIN4cute5tupleIJiiiiEEENS1_10collective13CollectiveMmaINS1_46MainloopSm100TmaUmmaWarpSpecializedBlockScaledILi16ELi2ELi2ENS5_IJNS4_1CILi4EEENSA_ILi2EEENSA_ILi1EEEEEEEENS5_IJNSA_ILi256EEENSA_ILi64EEENSA_ILi128EEEEEENS5_IJNS_12float_e2m1_tENS_13float_ue4m3_tEEEENS5_IJNS5_IJlSD_lEEENS4_6LayoutINS5_IJNS5_IJNS5_IJNSA_ILi32EEESB_EEEiEEENS5_IJNS5_IJNSA_ILi16EEESB_EEEiEEENS5_IJSD_iEEEEEENS5_IJSU_NS5_IJNS5_IJNSA_ILi0EEESD_EEENSA_ILi512EEEEEENS5_IJSX_iEEEEEEEEEEESM_S14_NS4_8TiledMMAINS4_8MMA_AtomIJNS4_23SM100_MMA_MXF4_2x1SM_SSISK_SK_fSL_Li256ELi64ELi16ELNS4_4UMMA5MajorE0ELS19_0ELNS18_7ScaleInE0ELS1A_0EEEEEENSO_INS5_IJSD_SD_SD_EEENS5_IJSX_SX_SX_EEEEENS5_IJNS4_10UnderscoreES1G_S1G_EEEEENS5_IJNS4_28SM100_TMA_2SM_LOAD_MULTICASTES1J_EEENS5_IJNS4_14ComposedLayoutINS4_7SwizzleILi2ELi4ELi3EEENS4_18smem_ptr_flag_bitsILi4EEENSO_INS5_IJNSA_ILi8EEESI_EEENS5_IJSI_SD_EEEEEEENSO_INS5_IJNS5_IJNS5_IJSQ_SD_EEEST_EEESD_NS5_IJSD_SC_EEEEEENS5_IJNS5_IJNS5_IJST_SZ_EEESY_EEESX_NS5_IJSB_SZ_EEEEEEEEEEEvNS4_8identityES1K_S24_vS25_EENS_8epilogue10collective18CollectiveEpilogueINS27_23Sm100TmaWarpSpecializedILi3ELi2ELi32ELb1ELb0EEEJNS5_IJSI_SH_SI_EEENS5_IJNSO_ISI_SD_EENSO_ISP_SD_EEEEENS_10bfloat16_tESN_S2G_SN_NS27_6fusion15FusionCallbacksIS2B_NS2H_17LinearCombinationIS2G_fS2G_fLNS_15FloatRoundStyleE2EEES2C_S2F_JEEENS4_5SM1004TMEM4LOAD26SM100_TMEM_LOAD_32dp32b32xENS4_13SM90_TMA_LOADENS1L_IS1N_NS1O_ILi16EEENSO_INS5_IJS1Q_SP_EEENS5_IJSP_SD_EEEEEEENS4_39AutoVectorizingCopyWithAssumedAlignmentILi128EEENS4_14SM90_TMA_STOREES2W_S2Y_S2Y_EEEvvEEEEvNT_6ParamsE) ;  /* 0xffffff5804b07950 */ /* 0x000fea0003c3ffff */
        .weak           $__internal_2_$__cuda_sm10x_tcgen05_guardrail_trap_unallocated_columns_being_dealloced
        .type           $__internal_2_$__cuda_sm10x_tcgen05_guardrail_trap_unallocated_columns_being_dealloced,@function
        .size           $__internal_2_$__cuda_sm10x_tcgen05_guardrail_trap_unallocated_columns_being_dealloced,(.L_x_212 - $__internal_2_$__cuda_sm10x_tcgen05_guardrail_trap_unallocated_columns_being_dealloced)
$__internal_2_$__cuda_sm10x_tcgen05_guardrail_trap_unallocated_columns_being_dealloced:
[----:B------:R-:W-:Y:S05]  /*a540*/  BPT.TRAP 0x1 ;  /* 0x000000040000795c */ /* 0x000fea0000300000 */
[----:B------:R-:W-:-:S04]  /*a550*/  HFMA2 R3, -RZ, RZ, 0, 0 ;  /* 0x00000000ff037431 */ /* 0x000fc800000001ff */
[----:B------:R-:W-:Y:S05]  /*a560*/  RET.REL.NODEC R2 `(_ZN7cutlass13device_kernelINS_4gemm6kernel13GemmUniversalIN4cute5tupleIJiiiiEEENS1_10collective13CollectiveMmaINS1_46MainloopSm100TmaUmmaWarpSpecializedBlockScaledILi16ELi2ELi2ENS5_IJNS4_1CILi4EEENSA_ILi2EEENSA_ILi1EEEEEEEENS5_IJNSA_ILi256EEENSA_ILi64EEENSA_ILi128EEEEEENS5_IJNS_12float_e2m1_tENS_13float_ue4m3_tEEEENS5_IJNS5_IJlSD_lEEENS4_6LayoutINS5_IJNS5_IJNS5_IJNSA_ILi32EEESB_EEEiEEENS5_IJNS5_IJNSA_ILi16EEESB_EEEiEEENS5_IJSD_iEEEEEENS5_IJSU_NS5_IJNS5_IJNSA_ILi0EEESD_EEENSA_ILi512EEEEEENS5_IJSX_iEEEEEEEEEEESM_S14_NS4_8TiledMMAINS4_8MMA_AtomIJNS4_23SM100_MMA_MXF4_2x1SM_SSISK_SK_fSL_Li256ELi64ELi16ELNS4_4UMMA5MajorE0ELS19_0ELNS18_7ScaleInE0ELS1A_0EEEEEENSO_INS5_IJSD_SD_SD_EEENS5_IJSX_SX_SX_EEEEENS5_IJNS4_10UnderscoreES1G_S1G_EEEEENS5_IJNS4_28SM100_TMA_2SM_LOAD_MULTICASTES1J_EEENS5_IJNS4_14ComposedLayoutINS4_7SwizzleILi2ELi4ELi3EEENS4_18smem_ptr_flag_bitsILi4EEENSO_INS5_IJNSA_ILi8EEESI_EEENS5_IJSI_SD_EEEEEEENSO_INS5_IJNS5_IJNS5_IJSQ_SD_EEEST_EEESD_NS5_IJSD_SC_EEEEEENS5_IJNS5_IJNS5_IJST_SZ_EEESY_EEESX_NS5_IJSB_SZ_EEEEEEEEEEEvNS4_8identityES1K_S24_vS25_EENS_8epilogue10collective18CollectiveEpilogueINS27_23Sm100TmaWarpSpecializedILi3ELi2ELi32ELb1ELb0EEEJNS5_IJSI_SH_SI_EEENS5_IJNSO_ISI_SD_EENSO_ISP_SD_EEEEENS_10bfloat16_tESN_S2G_SN_NS27_6fusion15FusionCallbacksIS2B_NS2H_17LinearCombinationIS2G_fS2G_fLNS_15FloatRoundStyleE2EEES2C_S2F_JEEENS4_5SM1004TMEM4LOAD26SM100_TMEM_LOAD_32dp32b32xENS4_13SM90_TMA_LOADENS1L_IS1N_NS1O_ILi16EEENSO_INS5_IJS1Q_SP_EEENS5_IJSP_SD_EEEEEEENS4_39AutoVectorizingCopyWithAssumedAlignmentILi128EEENS4_14SM90_TMA_STOREES2W_S2Y_S2Y_EEEvvEEEEvNT_6ParamsE) ;  /* 0xffffff5802a47950 */ /* 0x000fea0003c3ffff */
.L_x_211:
[----:B------:R-:W-:-:S00]  /*a570*/  BRA `(.L_x_211) ;  /* 0xfffffffc00fc7947 */ /* 0x000fc0000383ffff */
[----:B------:R-:W-:-:S00]  /*a580*/  NOP ;  /* 0x0000000000007918 */ /* 0x000fc00000000000 */
[----:B------:R-:W-:-:S00]  /*a590*/  NOP ;  /* 0x0000000000007918 */ /* 0x000fc00000000000 */
[----:B------:R-:W-:-:S00]  /*a5a0*/  NOP ;  /* 0x0000000000007918 */ /* 0x000fc00000000000 */
[----:B------:R-:W-:-:S00]  /*a5b0*/  NOP ;  /* 0x0000000000007918 */ /* 0x000fc00000000000 */
[----:B------:R-:W-:-:S00]  /*a5c0*/  NOP ;  /* 0x0000000000007918 */ /* 0x000fc00000000000 */
[----:B------:R-:W-:-:S00]  /*a5d0*/  NOP ;  /* 0x0000000000007918 */ /* 0x000fc00000000000 */
[----:B------:R-:W-:-:S00]  /*a5e0*/  NOP ;  /* 0x0000000000007918 */ /* 0x000fc00000000000 */
[----:B------:R-:W-:-:S00]  /*a5f0*/  NOP ;  /* 0x0000000000007918 */ /* 0x000fc00000000000 */
.L_x_212:


//--------------------- .nv.global.init           --------------------------
	.section	.nv.global.init,"aw",@progbits
.nv.global.init:
	.type		$str$29,@object
	.size		$str$29,($str$30 - $str$29)
$str$29:
        /*0000*/ 	.byte	0x28, 0x61, 0x64, 0x64, 0x72, 0x65, 0x73, 0x73, 0x20, 0x26, 0x20, 0x6d, 0x61, 0x73, 0x6b, 0x29
        /*0010*/ 	.byte	0x20, 0x3d, 0x3d, 0x20, 0x30, 0x00
	.type		$str$30,@object
	.size		$str$30,($str$26 - $str$30)
$str$30:
        /*0016*/ 	.byte	0x2f, 0x74, 0x6d, 0x70, 0x2f, 0x63, 0x75, 0x74, 0x6c, 0x61, 0x73, 0x73, 0x5f, 0x73, 0x77, 0x65
        /*0026*/ 	.byte	0x65, 0x70, 0x5f, 0x73, 0x72, 0x63, 0x2f, 0x69, 0x6e, 0x63, 0x6c, 0x75, 0x64, 0x65, 0x2f, 0x63
        /*0036*/ 	.byte	0x75, 0x74, 0x65, 0x2f, 0x70, 0x6f, 0x69, 0x6e, 0x74, 0x65, 0x72, 0x5f, 0x66, 0x6c, 0x61, 0x67
        /*0046*/ 	.byte	0x67, 0x65, 0x64, 0x2e, 0x68, 0x70, 0x70, 0x00
	.type		$str$26,@object
	.size		$str$26,($str$25 - $str$26)
$str$26:
        /*004e*/ 	.byte	0x2f, 0x74, 0x6d, 0x70, 0x2f, 0x63, 0x75, 0x74, 0x6c, 0x61, 0x73, 0x73, 0x5f, 0x73, 0x77, 0x65
        /*005e*/ 	.byte	0x65, 0x70, 0x5f, 0x73, 0x72, 0x63, 0x2f, 0x69, 0x6e, 0x63, 0x6c, 0x75, 0x64, 0x65, 0x2f, 0x63
        /*006e*/ 	.byte	0x75, 0x74, 0x65, 0x2f, 0x61, 0x74, 0x6f, 0x6d, 0x2f, 0x63, 0x6f, 0x70, 0x79, 0x5f, 0x74, 0x72
        /*007e*/ 	.byte	0x61, 0x69, 0x74, 0x73, 0x5f, 0x73, 0x6d, 0x31, 0x30, 0x30, 0x2e, 0x68, 0x70, 0x70, 0x00
	.type		$str$25,@object
	.size		$str$25,(__unnamed_1 - $str$25)
$str$25:
        /*008d*/ 	.byte	0x28, 0x28, 0x75, 0x69, 0x6e, 0x74, 0x33, 0x32, 0x5f, 0x74, 0x28, 0x74, 0x68, 0x72, 0x65, 0x61
        /*009d*/ 	.byte	0x64, 0x49, 0x64, 0x78, 0x2e, 0x78, 0x29, 0x20, 0x2f, 0x20, 0x33, 0x32, 0x29, 0x20, 0x25, 0x20
        /*00ad*/ 	.byte	0x34, 0x29, 0x20, 0x3d, 0x3d, 0x20, 0x28, 0x28, 0x28, 0x74, 0x6d, 0x65, 0x6d, 0x5f, 0x61, 0x64
        /*00bd*/ 	.byte	0x64, 0x72, 0x20, 0x3e, 0x3e, 0x20, 0x31, 0x36, 0x29, 0x20, 0x2f, 0x20, 0x33, 0x32, 0x29, 0x20
        /*00cd*/ 	.byte	0x25, 0x20, 0x34, 0x29, 0x00
	.type		__unnamed_1,@object
	.size		__unnamed_1,(__unnamed_2 - __unnamed_1)
__unnamed_1:
        /*00d2*/ 	.byte	0x61, 0x75, 0x74, 0x6f, 0x20, 0x63, 0x75, 0x74, 0x65, 0x3a, 0x3a, 0x61, 0x73, 0x5f, 0x70, 0x6f
        /* <DEDUP_REMOVED lines=24> */
        /*0262*/ 	.byte	0x34, 0x30, 0x39, 0x36, 0x3e, 0x3e, 0x3e, 0x3e, 0x5d, 0x00
	.type		__unnamed_2,@object
	.size		__unnamed_2,(.L_2 - __unnamed_2)
__unnamed_2:
        /* <DEDUP_REMOVED lines=42> */
        /*050c*/ 	.byte	0x3e, 0x3e, 0x5d, 0x00
.L_2:


//--------------------- .nv.shared._ZN7cutlass13device_kernelINS_4gemm6kernel13GemmUniversalIN4cute5tupleIJiiiiEEENS1_10collective13CollectiveMmaINS1_46MainloopSm100TmaUmmaWarpSpecializedBlockScaledILi16ELi2ELi2ENS5_IJNS4_1CILi4EEENSA_ILi2EEENSA_ILi1EEEEEEEENS5_IJNSA_ILi256EEENSA_ILi64EEENSA_ILi128EEEEEENS5_IJNS_12float_e2m1_tENS_13float_ue4m3_tEEEENS5_IJNS5_IJlSD_lEEENS4_6LayoutINS5_IJNS5_IJNS5_IJNSA_ILi32EEESB_EEEiEEENS5_IJNS5_IJNSA_ILi16EEESB_EEEiEEENS5_IJSD_iEEEEEENS5_IJSU_NS5_IJNS5_IJNSA_ILi0EEESD_EEENSA_ILi512EEEEEENS5_IJSX_iEEEEEEEEEEESM_S14_NS4_8TiledMMAINS4_8MMA_AtomIJNS4_23SM100_MMA_MXF4_2x1SM_SSISK_SK_fSL_Li256ELi64ELi16ELNS4_4UMMA5MajorE0ELS19_0ELNS18_7ScaleInE0ELS1A_0EEEEEENSO_INS5_IJSD_SD_SD_EEENS5_IJSX_SX_SX_EEEEENS5_IJNS4_10UnderscoreES1G_S1G_EEEEENS5_IJNS4_28SM100_TMA_2SM_LOAD_MULTICASTES1J_EEENS5_IJNS4_14ComposedLayoutINS4_7SwizzleILi2ELi4ELi3EEENS4_18smem_ptr_flag_bitsILi4EEENSO_INS5_IJNSA_ILi8EEESI_EEENS5_IJSI_SD_EEEEEEENSO_INS5_IJNS5_IJNS5_IJSQ_SD_EEEST_EEESD_NS5_IJSD_SC_EEEEEENS5_IJNS5_IJNS5_IJST_SZ_EEESY_EEESX_NS5_IJSB_SZ_EEEEEEEEEEEvNS4_8identityES1K_S24_vS25_EENS_8epilogue10collective18CollectiveEpilogueINS27_23Sm100TmaWarpSpecializedILi3ELi2ELi32ELb1ELb0EEEJNS5_IJSI_SH_SI_EEENS5_IJNSO_ISI_SD_EENSO_ISP_SD_EEEEENS_10bfloat16_tESN_S2G_SN_NS27_6fusion15FusionCallbacksIS2B_NS2H_17LinearCombinationIS2G_fS2G_fLNS_15FloatRoundStyleE2EEES2C_S2F_JEEENS4_5SM1004TMEM4LOAD26SM100_TMEM_LOAD_32dp32b32xENS4_13SM90_TMA_LOADENS1L_IS1N_NS1O_ILi16EEENSO_INS5_IJS1Q_SP_EEENS5_IJSP_SD_EEEEEEENS4_39AutoVectorizingCopyWithAssumedAlignmentILi128EEENS4_14SM90_TMA_STOREES2W_S2Y_S2Y_EEEvvEEEEvNT_6ParamsE --------------------------
	.section	.nv.shared._ZN7cutlass13device_kernelINS_4gemm6kernel13GemmUniversalIN4cute5tupleIJiiiiEEENS1_10collective13CollectiveMmaINS1_46MainloopSm100TmaUmmaWarpSpecializedBlockScaledILi16ELi2ELi2ENS5_IJNS4_1CILi4EEENSA_ILi2EEENSA_ILi1EEEEEEEENS5_IJNSA_ILi256EEENSA_ILi64EEENSA_ILi128EEEEEENS5_IJNS_12float_e2m1_tENS_13float_ue4m3_tEEEENS5_IJNS5_IJlSD_lEEENS4_6LayoutINS5_IJNS5_IJNS5_IJNSA_ILi32EEESB_EEEiEEENS5_IJNS5_IJNSA_ILi16EEESB_EEEiEEENS5_IJSD_iEEEEEENS5_IJSU_NS5_IJNS5_IJNSA_ILi0EEESD_EEENSA_ILi512EEEEEENS5_IJSX_iEEEEEEEEEEESM_S14_NS4_8TiledMMAINS4_8MMA_AtomIJNS4_23SM100_MMA_MXF4_2x1SM_SSISK_SK_fSL_Li256ELi64ELi16ELNS4_4UMMA5MajorE0ELS19_0ELNS18_7ScaleInE0ELS1A_0EEEEEENSO_INS5_IJSD_SD_SD_EEENS5_IJSX_SX_SX_EEEEENS5_IJNS4_10UnderscoreES1G_S1G_EEEEENS5_IJNS4_28SM100_TMA_2SM_LOAD_MULTICASTES1J_EEENS5_IJNS4_14ComposedLayoutINS4_7SwizzleILi2ELi4ELi3EEENS4_18smem_ptr_flag_bitsILi4EEENSO_INS5_IJNSA_ILi8EEESI_EEENS5_IJSI_SD_EEEEEEENSO_INS5_IJNS5_IJNS5_IJSQ_SD_EEEST_EEESD_NS5_IJSD_SC_EEEEEENS5_IJNS5_IJNS5_IJST_SZ_EEESY_EEESX_NS5_IJSB_SZ_EEEEEEEEEEEvNS4_8identityES1K_S24_vS25_EENS_8epilogue10collective18CollectiveEpilogueINS27_23Sm100TmaWarpSpecializedILi3ELi2ELi32ELb1ELb0EEEJNS5_IJSI_SH_SI_EEENS5_IJNSO_ISI_SD_EENSO_ISP_SD_EEEEENS_10bfloat16_tESN_S2G_SN_NS27_6fusion15FusionCallbacksIS2B_NS2H_17LinearCombinationIS2G_fS2G_fLNS_15FloatRoundStyleE2EEES2C_S2F_JEEENS4_5SM1004TMEM4LOAD26SM100_TMEM_LOAD_32dp32b32xENS4_13SM90_TMA_LOADENS1L_IS1N_NS1O_ILi16EEENSO_INS5_IJS1Q_SP_EEENS5_IJSP_SD_EEEEEEENS4_39AutoVectorizingCopyWithAssumedAlignmentILi128EEENS4_14SM90_TMA_STOREES2W_S2Y_S2Y_EEEvvEEEEvNT_6ParamsE,"aw",@nobits
	.sectionflags	@""
	.align	16
	.zero		1024


//--------------------- .nv.shared.reserved.0     --------------------------
	.section	.nv.shared.reserved.0,"aw",@nobits
	.weak		__nv_reservedSMEM_offset_0_alias
	.size		__nv_reservedSMEM_offset_0_alias, 0, 64
	.other		__nv_reservedSMEM_offset_0_alias,@"STO_CUDA_RESERVED_SHARED STV_DEFAULT"
__nv_reservedSMEM_offset_0_alias:
	.zero		0
.nv.shared.reserved.0:
	.zero		64
	.weak		__nv_reservedSMEM_tcgen05_partition
	.type		__nv_reservedSMEM_tcgen05_partition,@object
	.size		__nv_reservedSMEM_tcgen05_partition,(.L_0 - __nv_reservedSMEM_tcgen05_partition)
__nv_reservedSMEM_tcgen05_partition:
	.zero		32
.L_0:


//--------------------- .nv.global                --------------------------
	.section	.nv.global,"aw",@nobits
.nv.global:
	.type		_ZN40_INTERNAL_c8fe0d27_4_k_cu_19dd6fd3_214554cute1_E,@object
	.size		_ZN40_INTERNAL_c8fe0d27_4_k_cu_19dd6fd3_214554cute1_E,(_ZN40_INTERNAL_c8fe0d27_4_k_cu_19dd6fd3_214554cuda3std3__45__cpo6cbeginE - _ZN40_INTERNAL_c8fe0d27_4_k_cu_19dd6fd3_214554cute1_E)
_ZN40_INTERNAL_c8fe0d27_4_k_cu_19dd6fd3_214554cute1_E:
	.zero		1
	.type		_ZN40_INTERNAL_c8fe0d27_4_k_cu_19dd6fd3_214554cuda3std3__45__cpo6cbeginE,@object
	.size		_ZN40_INTERNAL_c8fe0d27_4_k_cu_19dd6fd3_214554cuda3std3__45__cpo6cbeginE,(_ZN40_INTERNAL_c8fe0d27_4_k_cu_19dd6fd3_214554cuda3std3__48in_placeE - _ZN40_INTERNAL_c8fe0d27_4_k_cu_19dd6fd3_214554cuda3std3__45__cpo6cbeginE)
_ZN40_INTERNAL_c8fe0d27_4_k_cu_19dd6fd3_214554cuda3std3__45__cpo6cbeginE:
	.zero		1
	.type		_ZN40_INTERNAL_c8fe0d27_4_k_cu_19dd6fd3_214554cuda3std3__48in_placeE,@object
	.size		_ZN40_INTERNAL_c8fe0d27_4_k_cu_19dd6fd3_214554cuda3std3__48in_placeE,(_ZN40_INTERNAL_c8fe0d27_4_k_cu_19dd6fd3_214554cuda3std6ranges3__45__cpo9iter_moveE - _ZN40_INTERNAL_c8fe0d27_4_k_cu_19dd6fd3_214554cuda3std3__48in_placeE)
_ZN40_INTERNAL_c8fe0d27_4_k_cu_19dd6fd3_214554cuda3std3__48in_placeE:
	.zero		1
	.type		_ZN40_INTERNAL_c8fe0d27_4_k_cu_19dd6fd3_214554cuda3std6ranges3__45__cpo9iter_moveE,@object
	.size		_ZN40_INTERNAL_c8fe0d27_4_k_cu_19dd6fd3_214554cuda3std6ranges3__45__cpo9iter_moveE,(_ZN40_INTERNAL_c8fe0d27_4_k_cu_19dd6fd3_214554cuda3std3__45__cpo5beginE - _ZN40_INTERNAL_c8fe0d27_4_k_cu_19dd6fd3_214554cuda3std6ranges3__45__cpo9iter_moveE)
_ZN40_INTERNAL_c8fe0d27_4_k_cu_19dd6fd3_214554cuda3std6ranges3__45__cpo9iter_moveE:
	.zero		1
	.type		_ZN40_INTERNAL_c8fe0d27_4_k_cu_19dd6fd3_214554cuda3std3__45__cpo5beginE,@object
	.size		_ZN40_INTERNAL_c8fe0d27_4_k_cu_19dd6fd3_214554cuda3std3__45__cpo5beginE,(_ZN40_INTERNAL_c8fe0d27_4_k_cu_19dd6fd3_214554cuda3std3__442_GLOBAL__N__c8fe0d27_4_k_cu_19dd6fd3_214556ignoreE - _ZN40_INTERNAL_c8fe0d27_4_k_cu_19dd6fd3_214554cuda3std3__45__cpo5beginE)
_ZN40_INTERNAL_c8fe0d27_4_k_cu_19dd6fd3_214554cuda3std3__45__cpo5beginE:
	.zero		1
	.type		_ZN40_INTERNAL_c8fe0d27_4_k_cu_19dd6fd3_214554cuda3std3__442_GLOBAL__N__c8fe0d27_4_k_cu_19dd6fd3_214556ignoreE,@object
	.size		_ZN40_INTERNAL_c8fe0d27_4_k_cu_19dd6fd3_214554cuda3std3__442_GLOBAL__N__c8fe0d27_4_k_cu_19dd6fd3_214556ignoreE,(_ZN40_INTERNAL_c8fe0d27_4_k_cu_19dd6fd3_214554cute7productE - _ZN40_INTERNAL_c8fe0d27_4_k_cu_19dd6fd3_214554cuda3std3__442_GLOBAL__N__c8fe0d27_4_k_cu_19dd6fd3_214556ignoreE)
_ZN40_INTERNAL_c8fe0d27_4_k_cu_19dd6fd3_214554cuda3std3__442_GLOBAL__N__c8fe0d27_4_k_cu_19dd6fd3_214556ignoreE:
	.zero		1
	.type		_ZN40_INTERNAL_c8fe0d27_4_k_cu_19dd6fd3_214554cute7productE,@object
	.size		_ZN40_INTERNAL_c8fe0d27_4_k_cu_19dd6fd3_214554cute7productE,(_ZN40_INTERNAL_c8fe0d27_4_k_cu_19dd6fd3_214554cuda3std3__45__cpo3endE - _ZN40_INTERNAL_c8fe0d27_4_k_cu_19dd6fd3_214554cute7productE)
_ZN40_INTERNAL_c8fe0d27_4_k_cu_19dd6fd3_214554cute7productE:
	.zero		1
	.type		_ZN40_INTERNAL_c8fe0d27_4_k_cu_19dd6fd3_214554cuda3std3__45__cpo3endE,@object
	.size		_ZN40_INTERNAL_c8fe0d27_4_k_cu_19dd6fd3_214554cuda3std3__45__cpo3endE,(_ZN40_INTERNAL_c8fe0d27_4_k_cu_19dd6fd3_214554cuda3std3__419piecewise_constructE - _ZN40_INTERNAL_c8fe0d27_4_k_cu_19dd6fd3_214554cuda3std3__45__cpo3endE)
_ZN40_INTERNAL_c8fe0d27_4_k_cu_19dd6fd3_214554cuda3std3__45__cpo3endE:
	.zero		1
	.type		_ZN40_INTERNAL_c8fe0d27_4_k_cu_19dd6fd3_214554cuda3std3__419piecewise_constructE,@object
	.size		_ZN40_INTERNAL_c8fe0d27_4_k_cu_19dd6fd3_214554cuda3std3__419piecewise_constructE,(_ZN40_INTERNAL_c8fe0d27_4_k_cu_19dd6fd3_214554cuda3std3__45__cpo4cendE - _ZN40_INTERNAL_c8fe0d27_4_k_cu_19dd6fd3_214554cuda3std3__419piecewise_constructE)
_ZN40_INTERNAL_c8fe0d27_4_k_cu_19dd6fd3_214554cuda3std3__419piecewise_constructE:
	.zero		1
	.type		_ZN40_INTERNAL_c8fe0d27_4_k_cu_19dd6fd3_214554cuda3std3__45__cpo4cendE,@object
	.size		_ZN40_INTERNAL_c8fe0d27_4_k_cu_19dd6fd3_214554cuda3std3__45__cpo4cendE,(_ZN40_INTERNAL_c8fe0d27_4_k_cu_19dd6fd3_214554cuda3std6ranges3__45__cpo4swapE - _ZN40_INTERNAL_c8fe0d27_4_k_cu_19dd6fd3_214554cuda3std3__45__cpo4cendE)
_ZN40_INTERNAL_c8fe0d27_4_k_cu_19dd6fd3_214554cuda3std3__45__cpo4cendE:
	.zero		1
	.type		_ZN40_INTERNAL_c8fe0d27_4_k_cu_19dd6fd3_214554cuda3std6ranges3__45__cpo4swapE,@object
	.size		_ZN40_INTERNAL_c8fe0d27_4_k_cu_19dd6fd3_214554cuda3std6ranges3__45__cpo4swapE,(.L_10 - _ZN40_INTERNAL_c8fe0d27_4_k_cu_19dd6fd3_214554cuda3std6ranges3__45__cpo4swapE)
_ZN40_INTERNAL_c8fe0d27_4_k_cu_19dd6fd3_214554cuda3std6ranges3__45__cpo4swapE:
	.zero		1
.L_10:


//--------------------- .nv.constant0._ZN7cutlass13device_kernelINS_4gemm6kernel13GemmUniversalIN4cute5tupleIJiiiiEEENS1_10collective13CollectiveMmaINS1_46MainloopSm100TmaUmmaWarpSpecializedBlockScaledILi16ELi2ELi2ENS5_IJNS4_1CILi4EEENSA_ILi2EEENSA_ILi1EEEEEEEENS5_IJNSA_ILi256EEENSA_ILi64EEENSA_ILi128EEEEEENS5_IJNS_12float_e2m1_tENS_13float_ue4m3_tEEEENS5_IJNS5_IJlSD_lEEENS4_6LayoutINS5_IJNS5_IJNS5_IJNSA_ILi32EEESB_EEEiEEENS5_IJNS5_IJNSA_ILi16EEESB_EEEiEEENS5_IJSD_iEEEEEENS5_IJSU_NS5_IJNS5_IJNSA_ILi0EEESD_EEENSA_ILi512EEEEEENS5_IJSX_iEEEEEEEEEEESM_S14_NS4_8TiledMMAINS4_8MMA_AtomIJNS4_23SM100_MMA_MXF4_2x1SM_SSISK_SK_fSL_Li256ELi64ELi16ELNS4_4UMMA5MajorE0ELS19_0ELNS18_7ScaleInE0ELS1A_0EEEEEENSO_INS5_IJSD_SD_SD_EEENS5_IJSX_SX_SX_EEEEENS5_IJNS4_10UnderscoreES1G_S1G_EEEEENS5_IJNS4_28SM100_TMA_2SM_LOAD_MULTICASTES1J_EEENS5_IJNS4_14ComposedLayoutINS4_7SwizzleILi2ELi4ELi3EEENS4_18smem_ptr_flag_bitsILi4EEENSO_INS5_IJNSA_ILi8EEESI_EEENS5_IJSI_SD_EEEEEEENSO_INS5_IJNS5_IJNS5_IJSQ_SD_EEEST_EEESD_NS5_IJSD_SC_EEEEEENS5_IJNS5_IJNS5_IJST_SZ_EEESY_EEESX_NS5_IJSB_SZ_EEEEEEEEEEEvNS4_8identityES1K_S24_vS25_EENS_8epilogue10collective18CollectiveEpilogueINS27_23Sm100TmaWarpSpecializedILi3ELi2ELi32ELb1ELb0EEEJNS5_IJSI_SH_SI_EEENS5_IJNSO_ISI_SD_EENSO_ISP_SD_EEEEENS_10bfloat16_tESN_S2G_SN_NS27_6fusion15FusionCallbacksIS2B_NS2H_17LinearCombinationIS2G_fS2G_fLNS_15FloatRoundStyleE2EEES2C_S2F_JEEENS4_5SM1004TMEM4LOAD26SM100_TMEM_LOAD_32dp32b32xENS4_13SM90_TMA_LOADENS1L_IS1N_NS1O_ILi16EEENSO_INS5_IJS1Q_SP_EEENS5_IJSP_SD_EEEEEEENS4_39AutoVectorizingCopyWithAssumedAlignmentILi128EEENS4_14SM90_TMA_STOREES2W_S2Y_S2Y_EEEvvEEEEvNT_6ParamsE --------------------------
	.section	.nv.constant0._ZN7cutlass13device_kernelINS_4gemm6kernel13GemmUniversalIN4cute5tupleIJiiiiEEENS1_10collective13CollectiveMmaINS1_46MainloopSm100TmaUmmaWarpSpecializedBlockScaledILi16ELi2ELi2ENS5_IJNS4_1CILi4EEENSA_ILi2EEENSA_ILi1EEEEEEEENS5_IJNSA_ILi256EEENSA_ILi64EEENSA_ILi128EEEEEENS5_IJNS_12float_e2m1_tENS_13float_ue4m3_tEEEENS5_IJNS5_IJlSD_lEEENS4_6LayoutINS5_IJNS5_IJNS5_IJNSA_ILi32EEESB_EEEiEEENS5_IJNS5_IJNSA_ILi16EEESB_EEEiEEENS5_IJSD_iEEEEEENS5_IJSU_NS5_IJNS5_IJNSA_ILi0EEESD_EEENSA_ILi512EEEEEENS5_IJSX_iEEEEEEEEEEESM_S14_NS4_8TiledMMAINS4_8MMA_AtomIJNS4_23SM100_MMA_MXF4_2x1SM_SSISK_SK_fSL_Li256ELi64ELi16ELNS4_4UMMA5MajorE0ELS19_0ELNS18_7ScaleInE0ELS1A_0EEEEEENSO_INS5_IJSD_SD_SD_EEENS5_IJSX_SX_SX_EEEEENS5_IJNS4_10UnderscoreES1G_S1G_EEEEENS5_IJNS4_28SM100_TMA_2SM_LOAD_MULTICASTES1J_EEENS5_IJNS4_14ComposedLayoutINS4_7SwizzleILi2ELi4ELi3EEENS4_18smem_ptr_flag_bitsILi4EEENSO_INS5_IJNSA_ILi8EEESI_EEENS5_IJSI_SD_EEEEEEENSO_INS5_IJNS5_IJNS5_IJSQ_SD_EEEST_EEESD_NS5_IJSD_SC_EEEEEENS5_IJNS5_IJNS5_IJST_SZ_EEESY_EEESX_NS5_IJSB_SZ_EEEEEEEEEEEvNS4_8identityES1K_S24_vS25_EENS_8epilogue10collective18CollectiveEpilogueINS27_23Sm100TmaWarpSpecializedILi3ELi2ELi32ELb1ELb0EEEJNS5_IJSI_SH_SI_EEENS5_IJNSO_ISI_SD_EENSO_ISP_SD_EEEEENS_10bfloat16_tESN_S2G_SN_NS27_6fusion15FusionCallbacksIS2B_NS2H_17LinearCombinationIS2G_fS2G_fLNS_15FloatRoundStyleE2EEES2C_S2F_JEEENS4_5SM1004TMEM4LOAD26SM100_TMEM_LOAD_32dp32b32xENS4_13SM90_TMA_LOADENS1L_IS1N_NS1O_ILi16EEENSO_INS5_IJS1Q_SP_EEENS5_IJSP_SD_EEEEEEENS4_39AutoVectorizingCopyWithAssumedAlignmentILi128EEENS4_14SM90_TMA_STOREES2W_S2Y_S2Y_EEEvvEEEEvNT_6ParamsE,"a",@progbits
	.sectionflags	@""
	.align	4
.nv.constant0._ZN7cutlass13device_kernelINS_4gemm6kernel13GemmUniversalIN4cute5tupleIJiiiiEEENS1_10collective13CollectiveMmaINS1_46MainloopSm100TmaUmmaWarpSpecializedBlockScaledILi16ELi2ELi2ENS5_IJNS4_1CILi4EEENSA_ILi2EEENSA_ILi1EEEEEEEENS5_IJNSA_ILi256EEENSA_ILi64EEENSA_ILi128EEEEEENS5_IJNS_12float_e2m1_tENS_13float_ue4m3_tEEEENS5_IJNS5_IJlSD_lEEENS4_6LayoutINS5_IJNS5_IJNS5_IJNSA_ILi32EEESB_EEEiEEENS5_IJNS5_IJNSA_ILi16EEESB_EEEiEEENS5_IJSD_iEEEEEENS5_IJSU_NS5_IJNS5_IJNSA_ILi0EEESD_EEENSA_ILi512EEEEEENS5_IJSX_iEEEEEEEEEEESM_S14_NS4_8TiledMMAINS4_8MMA_AtomIJNS4_23SM100_MMA_MXF4_2x1SM_SSISK_SK_fSL_Li256ELi64ELi16ELNS4_4UMMA5MajorE0ELS19_0ELNS18_7ScaleInE0ELS1A_0EEEEEENSO_INS5_IJSD_SD_SD_EEENS5_IJSX_SX_SX_EEEEENS5_IJNS4_10UnderscoreES1G_S1G_EEEEENS5_IJNS4_28SM100_TMA_2SM_LOAD_MULTICASTES1J_EEENS5_IJNS4_14ComposedLayoutINS4_7SwizzleILi2ELi4ELi3EEENS4_18smem_ptr_flag_bitsILi4EEENSO_INS5_IJNSA_ILi8EEESI_EEENS5_IJSI_SD_EEEEEEENSO_INS5_IJNS5_IJNS5_IJSQ_SD_EEEST_EEESD_NS5_IJSD_SC_EEEEEENS5_IJNS5_IJNS5_IJST_SZ_EEESY_EEESX_NS5_IJSB_SZ_EEEEEEEEEEEvNS4_8identityES1K_S24_vS25_EENS_8epilogue10collective18CollectiveEpilogueINS27_23Sm100TmaWarpSpecializedILi3ELi2ELi32ELb1ELb0EEEJNS5_IJSI_SH_SI_EEENS5_IJNSO_ISI_SD_EENSO_ISP_SD_EEEEENS_10bfloat16_tESN_S2G_SN_NS27_6fusion15FusionCallbacksIS2B_NS2H_17LinearCombinationIS2G_fS2G_fLNS_15FloatRoundStyleE2EEES2C_S2F_JEEENS4_5SM1004TMEM4LOAD26SM100_TMEM_LOAD_32dp32b32xENS4_13SM90_TMA_LOADENS1L_IS1N_NS1O_ILi16EEENSO_INS5_IJS1Q_SP_EEENS5_IJSP_SD_EEEEEEENS4_39AutoVectorizingCopyWithAssumedAlignmentILi128EEENS4_14SM90_TMA_STOREES2W_S2Y_S2Y_EEEvvEEEEvNT_6ParamsE:
	.zero		3968


//--------------------- SYMBOLS --------------------------

	.type		.nv.reservedSmem.offset0,@object
	.size		.nv.reservedSmem.offset0,0x4
	.type		.nv.reservedSmem.cap,@object
	.size		.nv.reservedSmem.cap,0x4
	.type		__assertfail,@function
